//
// Generated by NVIDIA NVVM Compiler
//
// Compiler Build ID: CL-36424714
// Cuda compilation tools, release 13.0, V13.0.88
// Based on NVVM 20.0.0
//

.version 9.0
.target sm_100
.address_size 64

	// .globl	_Z5mymaxPKfPfi
.extern .shared .align 16 .b8 s[];

.visible .entry _Z5mymaxPKfPfi(
	.param .u64 .ptr .align 1 _Z5mymaxPKfPfi_param_0,
	.param .u64 .ptr .align 1 _Z5mymaxPKfPfi_param_1,
	.param .u32 _Z5mymaxPKfPfi_param_2
)
{
	.reg .pred 	%p<12>;
	.reg .b32 	%r<43>;
	.reg .b32 	%f<28>;
	.reg .b64 	%rd<13>;
	.reg .b64 	%fd<9>;

	ld.param.u64 	%rd3, [_Z5mymaxPKfPfi_param_0];
	ld.param.u64 	%rd4, [_Z5mymaxPKfPfi_param_1];
	ld.param.u32 	%r17, [_Z5mymaxPKfPfi_param_2];
	cvta.to.global.u64 	%rd1, %rd3;
	cvta.to.global.u64 	%rd2, %rd4;
	mov.u32 	%r42, %ntid.x;
	mov.u32 	%r18, %ctaid.x;
	mov.u32 	%r2, %tid.x;
	mad.lo.s32 	%r40, %r42, %r18, %r2;
	mov.u32 	%r19, %nctaid.x;
	mul.lo.s32 	%r4, %r19, %r42;
	setp.ge.s32 	%p1, %r40, %r17;
	mov.f64 	%fd8, 0dFFF0000000000000;
	@%p1 bra 	$L__BB0_8;
	add.s32 	%r20, %r40, %r4;
	max.s32 	%r21, %r17, %r20;
	setp.lt.s32 	%p2, %r20, %r17;
	selp.u32 	%r22, 1, 0, %p2;
	add.s32 	%r23, %r20, %r22;
	sub.s32 	%r24, %r21, %r23;
	div.u32 	%r25, %r24, %r4;
	add.s32 	%r5, %r25, %r22;
	and.b32  	%r26, %r5, 3;
	setp.eq.s32 	%p3, %r26, 3;
	mov.f32 	%f27, 0fFF800000;
	@%p3 bra 	$L__BB0_4;
	add.s32 	%r27, %r5, 1;
	and.b32  	%r28, %r27, 3;
	neg.s32 	%r38, %r28;
	mov.f32 	%f27, 0fFF800000;
$L__BB0_3:
	.pragma "nounroll";
	mul.wide.s32 	%rd5, %r40, 4;
	add.s64 	%rd6, %rd1, %rd5;
	ld.global.f32 	%f12, [%rd6];
	max.f32 	%f27, %f27, %f12;
	add.s32 	%r40, %r40, %r4;
	add.s32 	%r38, %r38, 1;
	setp.ne.s32 	%p4, %r38, 0;
	@%p4 bra 	$L__BB0_3;
$L__BB0_4:
	setp.lt.u32 	%p5, %r5, 3;
	@%p5 bra 	$L__BB0_7;
	mul.wide.s32 	%rd9, %r4, 4;
	shl.b32 	%r29, %r4, 2;
$L__BB0_6:
	mul.wide.s32 	%rd7, %r40, 4;
	add.s64 	%rd8, %rd1, %rd7;
	ld.global.f32 	%f13, [%rd8];
	max.f32 	%f14, %f27, %f13;
	add.s64 	%rd10, %rd8, %rd9;
	ld.global.f32 	%f15, [%rd10];
	max.f32 	%f16, %f14, %f15;
	add.s64 	%rd11, %rd10, %rd9;
	ld.global.f32 	%f17, [%rd11];
	max.f32 	%f18, %f16, %f17;
	add.s64 	%rd12, %rd11, %rd9;
	ld.global.f32 	%f19, [%rd12];
	max.f32 	%f27, %f18, %f19;
	add.s32 	%r40, %r29, %r40;
	setp.lt.s32 	%p6, %r40, %r17;
	@%p6 bra 	$L__BB0_6;
$L__BB0_7:
	cvt.f64.f32 	%fd8, %f27;
$L__BB0_8:
	shl.b32 	%r30, %r2, 3;
	mov.u32 	%r31, s;
	add.s32 	%r14, %r31, %r30;
	st.shared.f64 	[%r14], %fd8;
	bar.sync 	0;
	setp.lt.u32 	%p7, %r42, 2;
	@%p7 bra 	$L__BB0_12;
$L__BB0_9:
	shr.u32 	%r16, %r42, 1;
	setp.ge.u32 	%p8, %r2, %r16;
	@%p8 bra 	$L__BB0_11;
	ld.shared.f64 	%fd4, [%r14];
	cvt.rn.f32.f64 	%f20, %fd4;
	shl.b32 	%r32, %r16, 3;
	add.s32 	%r33, %r14, %r32;
	ld.shared.f64 	%fd5, [%r33];
	cvt.rn.f32.f64 	%f21, %fd5;
	max.f32 	%f22, %f20, %f21;
	cvt.f64.f32 	%fd6, %f22;
	st.shared.f64 	[%r14], %fd6;
$L__BB0_11:
	bar.sync 	0;
	setp.gt.u32 	%p9, %r42, 3;
	mov.u32 	%r42, %r16;
	@%p9 bra 	$L__BB0_9;
$L__BB0_12:
	setp.ne.s32 	%p10, %r2, 0;
	@%p10 bra 	$L__BB0_16;
	ld.shared.f64 	%fd7, [s];
	cvt.rn.f32.f64 	%f8, %fd7;
	setp.ltu.f32 	%p11, %f8, 0f00000000;
	@%p11 bra 	$L__BB0_15;
	mov.b32 	%r34, %f8;
	atom.global.max.s32 	%r35, [%rd2], %r34;
	bra.uni 	$L__BB0_16;
$L__BB0_15:
	mov.b32 	%r36, %f8;
	atom.global.min.u32 	%r37, [%rd2], %r36;
$L__BB0_16:
	ret;

}
	// .globl	_Z5mysumPKfPfS1_i
.visible .entry _Z5mysumPKfPfS1_i(
	.param .u64 .ptr .align 1 _Z5mysumPKfPfS1_i_param_0,
	.param .u64 .ptr .align 1 _Z5mysumPKfPfS1_i_param_1,
	.param .u64 .ptr .align 1 _Z5mysumPKfPfS1_i_param_2,
	.param .u32 _Z5mysumPKfPfS1_i_param_3
)
{
	.reg .pred 	%p<11>;
	.reg .b32 	%r<39>;
	.reg .b32 	%f<24>;
	.reg .b64 	%rd<15>;
	.reg .b64 	%fd<29>;

	ld.param.u64 	%rd4, [_Z5mysumPKfPfS1_i_param_0];
	ld.param.u64 	%rd2, [_Z5mysumPKfPfS1_i_param_1];
	ld.param.u64 	%rd3, [_Z5mysumPKfPfS1_i_param_2];
	ld.param.u32 	%r17, [_Z5mysumPKfPfS1_i_param_3];
	cvta.to.global.u64 	%rd1, %rd4;
	mov.u32 	%r38, %ntid.x;
	mov.u32 	%r18, %ctaid.x;
	mov.u32 	%r2, %tid.x;
	mad.lo.s32 	%r36, %r38, %r18, %r2;
	mov.u32 	%r19, %nctaid.x;
	mul.lo.s32 	%r4, %r19, %r38;
	setp.ge.s32 	%p1, %r36, %r17;
	mov.f64 	%fd28, 0d0000000000000000;
	@%p1 bra 	$L__BB1_7;
	cvta.to.global.u64 	%rd5, %rd3;
	ld.global.f32 	%f1, [%rd5];
	add.s32 	%r20, %r36, %r4;
	max.s32 	%r21, %r17, %r20;
	setp.lt.s32 	%p2, %r20, %r17;
	selp.u32 	%r22, 1, 0, %p2;
	add.s32 	%r23, %r20, %r22;
	sub.s32 	%r24, %r21, %r23;
	div.u32 	%r25, %r24, %r4;
	add.s32 	%r5, %r25, %r22;
	and.b32  	%r26, %r5, 3;
	setp.eq.s32 	%p3, %r26, 3;
	mov.f64 	%fd28, 0d0000000000000000;
	@%p3 bra 	$L__BB1_4;
	add.s32 	%r27, %r5, 1;
	and.b32  	%r28, %r27, 3;
	neg.s32 	%r34, %r28;
	mov.f64 	%fd28, 0d0000000000000000;
$L__BB1_3:
	.pragma "nounroll";
	mul.wide.s32 	%rd6, %r36, 4;
	add.s64 	%rd7, %rd1, %rd6;
	ld.global.f32 	%f2, [%rd7];
	sub.f32 	%f3, %f2, %f1;
	mul.f32 	%f4, %f3, 0f3FB8AA3B;
	ex2.approx.f32 	%f5, %f4;
	cvt.f64.f32 	%fd12, %f5;
	add.f64 	%fd28, %fd28, %fd12;
	add.s32 	%r36, %r36, %r4;
	add.s32 	%r34, %r34, 1;
	setp.ne.s32 	%p4, %r34, 0;
	@%p4 bra 	$L__BB1_3;
$L__BB1_4:
	setp.lt.u32 	%p5, %r5, 3;
	@%p5 bra 	$L__BB1_7;
	mul.wide.s32 	%rd10, %r4, 4;
	shl.b32 	%r29, %r4, 2;
$L__BB1_6:
	mul.wide.s32 	%rd8, %r36, 4;
	add.s64 	%rd9, %rd1, %rd8;
	ld.global.f32 	%f6, [%rd9];
	sub.f32 	%f7, %f6, %f1;
	mul.f32 	%f8, %f7, 0f3FB8AA3B;
	ex2.approx.f32 	%f9, %f8;
	cvt.f64.f32 	%fd13, %f9;
	add.f64 	%fd14, %fd28, %fd13;
	add.s64 	%rd11, %rd9, %rd10;
	ld.global.f32 	%f10, [%rd11];
	sub.f32 	%f11, %f10, %f1;
	mul.f32 	%f12, %f11, 0f3FB8AA3B;
	ex2.approx.f32 	%f13, %f12;
	cvt.f64.f32 	%fd15, %f13;
	add.f64 	%fd16, %fd14, %fd15;
	add.s64 	%rd12, %rd11, %rd10;
	ld.global.f32 	%f14, [%rd12];
	sub.f32 	%f15, %f14, %f1;
	mul.f32 	%f16, %f15, 0f3FB8AA3B;
	ex2.approx.f32 	%f17, %f16;
	cvt.f64.f32 	%fd17, %f17;
	add.f64 	%fd18, %fd16, %fd17;
	add.s64 	%rd13, %rd12, %rd10;
	ld.global.f32 	%f18, [%rd13];
	sub.f32 	%f19, %f18, %f1;
	mul.f32 	%f20, %f19, 0f3FB8AA3B;
	ex2.approx.f32 	%f21, %f20;
	cvt.f64.f32 	%fd19, %f21;
	add.f64 	%fd28, %fd18, %fd19;
	add.s32 	%r36, %r29, %r36;
	setp.lt.s32 	%p6, %r36, %r17;
	@%p6 bra 	$L__BB1_6;
$L__BB1_7:
	shl.b32 	%r30, %r2, 3;
	mov.u32 	%r31, s;
	add.s32 	%r14, %r31, %r30;
	st.shared.f64 	[%r14], %fd28;
	bar.sync 	0;
	setp.lt.u32 	%p7, %r38, 2;
	@%p7 bra 	$L__BB1_11;
$L__BB1_8:
	shr.u32 	%r16, %r38, 1;
	setp.ge.u32 	%p8, %r2, %r16;
	@%p8 bra 	$L__BB1_10;
	shl.b32 	%r32, %r16, 3;
	add.s32 	%r33, %r14, %r32;
	ld.shared.f64 	%fd20, [%r33];
	ld.shared.f64 	%fd21, [%r14];
	add.f64 	%fd22, %fd20, %fd21;
	st.shared.f64 	[%r14], %fd22;
$L__BB1_10:
	bar.sync 	0;
	setp.gt.u32 	%p9, %r38, 3;
	mov.u32 	%r38, %r16;
	@%p9 bra 	$L__BB1_8;
$L__BB1_11:
	setp.ne.s32 	%p10, %r2, 0;
	@%p10 bra 	$L__BB1_13;
	ld.shared.f64 	%fd23, [s];
	cvt.rn.f32.f64 	%f22, %fd23;
	cvta.to.global.u64 	%rd14, %rd2;
	atom.global.add.f32 	%f23, [%rd14], %f22;
$L__BB1_13:
	ret;

}
	// .globl	_Z14softmax_kernelPKfPfS1_S1_i
.visible .entry _Z14softmax_kernelPKfPfS1_S1_i(
	.param .u64 .ptr .align 1 _Z14softmax_kernelPKfPfS1_S1_i_param_0,
	.param .u64 .ptr .align 1 _Z14softmax_kernelPKfPfS1_S1_i_param_1,
	.param .u64 .ptr .align 1 _Z14softmax_kernelPKfPfS1_S1_i_param_2,
	.param .u64 .ptr .align 1 _Z14softmax_kernelPKfPfS1_S1_i_param_3,
	.param .u32 _Z14softmax_kernelPKfPfS1_S1_i_param_4
)
{
	.reg .pred 	%p<7>;
	.reg .b32 	%r<31>;
	.reg .b32 	%f<36>;
	.reg .b64 	%rd<22>;

	ld.param.u64 	%rd5, [_Z14softmax_kernelPKfPfS1_S1_i_param_0];
	ld.param.u64 	%rd6, [_Z14softmax_kernelPKfPfS1_S1_i_param_1];
	ld.param.u64 	%rd7, [_Z14softmax_kernelPKfPfS1_S1_i_param_2];
	ld.param.u64 	%rd8, [_Z14softmax_kernelPKfPfS1_S1_i_param_3];
	ld.param.u32 	%r12, [_Z14softmax_kernelPKfPfS1_S1_i_param_4];
	cvta.to.global.u64 	%rd1, %rd6;
	cvta.to.global.u64 	%rd2, %rd8;
	cvta.to.global.u64 	%rd3, %rd7;
	cvta.to.global.u64 	%rd4, %rd5;
	mov.u32 	%r13, %ntid.x;
	mov.u32 	%r14, %ctaid.x;
	mov.u32 	%r15, %tid.x;
	mad.lo.s32 	%r29, %r13, %r14, %r15;
	mov.u32 	%r16, %nctaid.x;
	mul.lo.s32 	%r2, %r16, %r13;
	setp.ge.s32 	%p1, %r29, %r12;
	@%p1 bra 	$L__BB2_7;
	add.s32 	%r17, %r29, %r2;
	max.s32 	%r18, %r12, %r17;
	setp.lt.s32 	%p2, %r17, %r12;
	selp.u32 	%r19, 1, 0, %p2;
	add.s32 	%r20, %r17, %r19;
	sub.s32 	%r21, %r18, %r20;
	div.u32 	%r22, %r21, %r2;
	add.s32 	%r3, %r22, %r19;
	and.b32  	%r23, %r3, 3;
	setp.eq.s32 	%p3, %r23, 3;
	@%p3 bra 	$L__BB2_4;
	add.s32 	%r24, %r3, 1;
	and.b32  	%r25, %r24, 3;
	neg.s32 	%r27, %r25;
$L__BB2_3:
	.pragma "nounroll";
	mul.wide.s32 	%rd9, %r29, 4;
	add.s64 	%rd10, %rd1, %rd9;
	add.s64 	%rd11, %rd4, %rd9;
	ld.global.f32 	%f1, [%rd11];
	ld.global.f32 	%f2, [%rd3];
	sub.f32 	%f3, %f1, %f2;
	mul.f32 	%f4, %f3, 0f3FB8AA3B;
	ex2.approx.f32 	%f5, %f4;
	ld.global.f32 	%f6, [%rd2];
	div.rn.f32 	%f7, %f5, %f6;
	st.global.f32 	[%rd10], %f7;
	add.s32 	%r29, %r29, %r2;
	add.s32 	%r27, %r27, 1;
	setp.ne.s32 	%p4, %r27, 0;
	@%p4 bra 	$L__BB2_3;
$L__BB2_4:
	setp.lt.u32 	%p5, %r3, 3;
	@%p5 bra 	$L__BB2_7;
	mul.wide.s32 	%rd15, %r2, 4;
	shl.b32 	%r26, %r2, 2;
$L__BB2_6:
	mul.wide.s32 	%rd12, %r29, 4;
	add.s64 	%rd13, %rd4, %rd12;
	ld.global.f32 	%f8, [%rd13];
	ld.global.f32 	%f9, [%rd3];
	sub.f32 	%f10, %f8, %f9;
	mul.f32 	%f11, %f10, 0f3FB8AA3B;
	ex2.approx.f32 	%f12, %f11;
	ld.global.f32 	%f13, [%rd2];
	div.rn.f32 	%f14, %f12, %f13;
	add.s64 	%rd14, %rd1, %rd12;
	st.global.f32 	[%rd14], %f14;
	add.s64 	%rd16, %rd13, %rd15;
	ld.global.f32 	%f15, [%rd16];
	ld.global.f32 	%f16, [%rd3];
	sub.f32 	%f17, %f15, %f16;
	mul.f32 	%f18, %f17, 0f3FB8AA3B;
	ex2.approx.f32 	%f19, %f18;
	ld.global.f32 	%f20, [%rd2];
	div.rn.f32 	%f21, %f19, %f20;
	add.s64 	%rd17, %rd14, %rd15;
	st.global.f32 	[%rd17], %f21;
	add.s64 	%rd18, %rd16, %rd15;
	ld.global.f32 	%f22, [%rd18];
	ld.global.f32 	%f23, [%rd3];
	sub.f32 	%f24, %f22, %f23;
	mul.f32 	%f25, %f24, 0f3FB8AA3B;
	ex2.approx.f32 	%f26, %f25;
	ld.global.f32 	%f27, [%rd2];
	div.rn.f32 	%f28, %f26, %f27;
	add.s64 	%rd19, %rd17, %rd15;
	st.global.f32 	[%rd19], %f28;
	add.s64 	%rd20, %rd18, %rd15;
	ld.global.f32 	%f29, [%rd20];
	ld.global.f32 	%f30, [%rd3];
	sub.f32 	%f31, %f29, %f30;
	mul.f32 	%f32, %f31, 0f3FB8AA3B;
	ex2.approx.f32 	%f33, %f32;
	ld.global.f32 	%f34, [%rd2];
	div.rn.f32 	%f35, %f33, %f34;
	add.s64 	%rd21, %rd19, %rd15;
	st.global.f32 	[%rd21], %f35;
	add.s32 	%r29, %r26, %r29;
	setp.lt.s32 	%p6, %r29, %r12;
	@%p6 bra 	$L__BB2_6;
$L__BB2_7:
	ret;

}


// ===== COMPILED SASS (sm_100) =====

	.target	sm_100

	.elftype	@"ET_EXEC"


//--------------------- .note.nv.tkinfo           --------------------------
	.section	.note.nv.tkinfo,"",@"SHT_NOTE"
	.sectionflags	@"SHF_NOTE_NV_TKINFO"
	.tkinfo
        /*0018*/ 	.word	0x00000002
        /*0030*/ 	.string	""
        /*0030*/ 	.string	"ptxas"
        /*0030*/ 	.string	"Cuda compilation tools, release 13.0, V13.0.88"
        /*0030*/ 	.string	"Build cuda_13.0.r13.0/compiler.36424714_0"
        /*0030*/ 	.string	"-arch sm_100 -m 64 "



//--------------------- .note.nv.cuinfo           --------------------------
	.section	.note.nv.cuinfo,"",@"SHT_NOTE"
	.sectionflags	@"SHF_NOTE_NV_CUINFO"
        /*0018*/ 	.short	0x0002
        /*001a*/ 	.short	0x0064
        /*001c*/ 	.short	0x0082
	.zero		2


//--------------------- .nv.info                  --------------------------
	.section	.nv.info,"",@"SHT_CUDA_INFO"
	.align	4


	//----- nvinfo : EIATTR_REGCOUNT
	.align		4
        /*0000*/ 	.byte	0x04, 0x2f
        /*0002*/ 	.short	(.L_1 - .L_0)
	.align		4
.L_0:
        /*0004*/ 	.word	index@(_Z5mymaxPKfPfi)
        /*0008*/ 	.word	0x00000010


	//----- nvinfo : EIATTR_FRAME_SIZE
	.align		4
.L_1:
        /*000c*/ 	.byte	0x04, 0x11
        /*000e*/ 	.short	(.L_3 - .L_2)
	.align		4
.L_2:
        /*0010*/ 	.word	index@(_Z5mymaxPKfPfi)
        /*0014*/ 	.word	0x00000000


	//----- nvinfo : EIATTR_REGCOUNT
	.align		4
.L_3:
        /*0018*/ 	.byte	0x04, 0x2f
        /*001a*/ 	.short	(.L_5 - .L_4)
	.align		4
.L_4:
        /*001c*/ 	.word	index@(_Z5mysumPKfPfS1_i)
        /*0020*/ 	.word	0x00000019


	//----- nvinfo : EIATTR_FRAME_SIZE
	.align		4
.L_5:
        /*0024*/ 	.byte	0x04, 0x11
        /*0026*/ 	.short	(.L_7 - .L_6)
	.align		4
.L_6:
        /*0028*/ 	.word	index@(_Z5mysumPKfPfS1_i)
        /*002c*/ 	.word	0x00000000


	//----- nvinfo : EIATTR_REGCOUNT
	.align		4
.L_7:
        /*0030*/ 	.byte	0x04, 0x2f
        /*0032*/ 	.short	(.L_9 - .L_8)
	.align		4
.L_8:
        /*0034*/ 	.word	index@(_Z14softmax_kernelPKfPfS1_S1_i)
        /*0038*/ 	.word	0x00000018


	//----- nvinfo : EIATTR_FRAME_SIZE
	.align		4
.L_9:
        /*003c*/ 	.byte	0x04, 0x11
        /*003e*/ 	.short	(.L_11 - .L_10)
	.align		4
.L_10:
        /*0040*/ 	.word	index@($__internal_0_$__cuda_sm3x_div_rn_noftz_f32_slowpath)
        /*0044*/ 	.word	0x00000000


	//----- nvinfo : EIATTR_FRAME_SIZE
	.align		4
.L_11:
        /*0048*/ 	.byte	0x04, 0x11
        /*004a*/ 	.short	(.L_13 - .L_12)
	.align		4
.L_12:
        /*004c*/ 	.word	index@(_Z14softmax_kernelPKfPfS1_S1_i)
        /*0050*/ 	.word	0x00000000


	//----- nvinfo : EIATTR_MIN_STACK_SIZE
	.align		4
.L_13:
        /*0054*/ 	.byte	0x04, 0x12
        /*0056*/ 	.short	(.L_15 - .L_14)
	.align		4
.L_14:
        /*0058*/ 	.word	index@(_Z14softmax_kernelPKfPfS1_S1_i)
        /*005c*/ 	.word	0x00000000


	//----- nvinfo : EIATTR_MIN_STACK_SIZE
	.align		4
.L_15:
        /*0060*/ 	.byte	0x04, 0x12
        /*0062*/ 	.short	(.L_17 - .L_16)
	.align		4
.L_16:
        /*0064*/ 	.word	index@(_Z5mysumPKfPfS1_i)
        /*0068*/ 	.word	0x00000000


	//----- nvinfo : EIATTR_MIN_STACK_SIZE
	.align		4
.L_17:
        /*006c*/ 	.byte	0x04, 0x12
        /*006e*/ 	.short	(.L_19 - .L_18)
	.align		4
.L_18:
        /*0070*/ 	.word	index@(_Z5mymaxPKfPfi)
        /*0074*/ 	.word	0x00000000
.L_19:


//--------------------- .nv.compat                --------------------------
	.section	.nv.compat,"",@"SHT_CUDA_COMPAT_INFO"
	.align	4
        /*0000*/ 	.byte	0x02, 0x09, 0x00, 0x00, 0x02, 0x02, 0x01, 0x00, 0x02, 0x05, 0x05, 0x00, 0x03, 0x07, 0x01, 0x01
        /*0010*/ 	.byte	0x02, 0x03, 0x00, 0x00, 0x02, 0x06, 0x01, 0x00, 0x04, 0x0b, 0x08, 0x00, 0x01, 0x00, 0x00, 0x00
        /*0020*/ 	.byte	0x00, 0x00, 0x00, 0x00


//--------------------- .nv.info._Z14softmax_kernelPKfPfS1_S1_i --------------------------
	.section	.nv.info._Z14softmax_kernelPKfPfS1_S1_i,"",@"SHT_CUDA_INFO"
	.sectionflags	@""
	.align	4


	//----- nvinfo : EIATTR_CUDA_API_VERSION
	.align		4
        /*0000*/ 	.byte	0x04, 0x37
        /*0002*/ 	.short	(.L_21 - .L_20)
.L_20:
        /*0004*/ 	.word	0x00000082


	//----- nvinfo : EIATTR_KPARAM_INFO
	.align		4
.L_21:
        /*0008*/ 	.byte	0x04, 0x17
        /*000a*/ 	.short	(.L_23 - .L_22)
.L_22:
        /*000c*/ 	.word	0x00000000
        /*0010*/ 	.short	0x0004
        /*0012*/ 	.short	0x0020
        /*0014*/ 	.byte	0x00, 0xf0, 0x11, 0x00


	//----- nvinfo : EIATTR_KPARAM_INFO
	.align		4
.L_23:
        /*0018*/ 	.byte	0x04, 0x17
        /*001a*/ 	.short	(.L_25 - .L_24)
.L_24:
        /*001c*/ 	.word	0x00000000
        /*0020*/ 	.short	0x0003
        /*0022*/ 	.short	0x0018
        /*0024*/ 	.byte	0x00, 0xf5, 0x21, 0x00


	//----- nvinfo : EIATTR_KPARAM_INFO
	.align		4
.L_25:
        /*0028*/ 	.byte	0x04, 0x17
        /*002a*/ 	.short	(.L_27 - .L_26)
.L_26:
        /*002c*/ 	.word	0x00000000
        /*0030*/ 	.short	0x0002
        /*0032*/ 	.short	0x0010
        /*0034*/ 	.byte	0x00, 0xf5, 0x21, 0x00


	//----- nvinfo : EIATTR_KPARAM_INFO
	.align		4
.L_27:
        /*0038*/ 	.byte	0x04, 0x17
        /*003a*/ 	.short	(.L_29 - .L_28)
.L_28:
        /*003c*/ 	.word	0x00000000
        /*0040*/ 	.short	0x0001
        /*0042*/ 	.short	0x0008
        /*0044*/ 	.byte	0x00, 0xf5, 0x21, 0x00


	//----- nvinfo : EIATTR_KPARAM_INFO
	.align		4
.L_29:
        /*0048*/ 	.byte	0x04, 0x17
        /*004a*/ 	.short	(.L_31 - .L_30)
.L_30:
        /*004c*/ 	.word	0x00000000
        /*0050*/ 	.short	0x0000
        /*0052*/ 	.short	0x0000
        /*0054*/ 	.byte	0x00, 0xf5, 0x21, 0x00


	//----- nvinfo : EIATTR_SPARSE_MMA_MASK
	.align		4
.L_31:
        /*0058*/ 	.byte	0x03, 0x50
        /*005a*/ 	.short	0x0000


	//----- nvinfo : EIATTR_MAXREG_COUNT
	.align		4
        /*005c*/ 	.byte	0x03, 0x1b
        /*005e*/ 	.short	0x00ff


	//----- nvinfo : EIATTR_MERCURY_ISA_VERSION
	.align		4
        /*0060*/ 	.byte	0x03, 0x5f
        /*0062*/ 	.short	0x0101


	//----- nvinfo : EIATTR_VRC_CTA_INIT_COUNT
	.align		4
        /*0064*/ 	.byte	0x02, 0x4a
	.zero		1
	.zero		1


	//----- nvinfo : EIATTR_EXIT_INSTR_OFFSETS
	.align		4
        /*0068*/ 	.byte	0x04, 0x1c
        /*006a*/ 	.short	(.L_33 - .L_32)


	//   ....[0]....
.L_32:
        /*006c*/ 	.word	0x00000090


	//   ....[1]....
        /*0070*/ 	.word	0x00000510


	//   ....[2]....
        /*0074*/ 	.word	0x00000c50


	//----- nvinfo : EIATTR_CRS_STACK_SIZE
	.align		4
.L_33:
        /*0078*/ 	.byte	0x04, 0x1e
        /*007a*/ 	.short	(.L_35 - .L_34)
.L_34:
        /*007c*/ 	.word	0x00000000


	//----- nvinfo : EIATTR_CBANK_PARAM_SIZE
	.align		4
.L_35:
        /*0080*/ 	.byte	0x03, 0x19
        /*0082*/ 	.short	0x0024


	//----- nvinfo : EIATTR_PARAM_CBANK
	.align		4
        /*0084*/ 	.byte	0x04, 0x0a
        /*0086*/ 	.short	(.L_37 - .L_36)
	.align		4
.L_36:
        /*0088*/ 	.word	index@(.nv.constant0._Z14softmax_kernelPKfPfS1_S1_i)
        /*008c*/ 	.short	0x0380
        /*008e*/ 	.short	0x0024


	//----- nvinfo : EIATTR_SW_WAR
	.align		4
.L_37:
        /*0090*/ 	.byte	0x04, 0x36
        /*0092*/ 	.short	(.L_39 - .L_38)
.L_38:
        /*0094*/ 	.word	0x00000008
.L_39:


//--------------------- .nv.info._Z5mysumPKfPfS1_i --------------------------
	.section	.nv.info._Z5mysumPKfPfS1_i,"",@"SHT_CUDA_INFO"
	.sectionflags	@""
	.align	4


	//----- nvinfo : EIATTR_CUDA_API_VERSION
	.align		4
        /*0000*/ 	.byte	0x04, 0x37
        /*0002*/ 	.short	(.L_41 - .L_40)
.L_40:
        /*0004*/ 	.word	0x00000082


	//----- nvinfo : EIATTR_KPARAM_INFO
	.align		4
.L_41:
        /*0008*/ 	.byte	0x04, 0x17
        /*000a*/ 	.short	(.L_43 - .L_42)
.L_42:
        /*000c*/ 	.word	0x00000000
        /*0010*/ 	.short	0x0003
        /*0012*/ 	.short	0x0018
        /*0014*/ 	.byte	0x00, 0xf0, 0x11, 0x00


	//----- nvinfo : EIATTR_KPARAM_INFO
	.align		4
.L_43:
        /*0018*/ 	.byte	0x04, 0x17
        /*001a*/ 	.short	(.L_45 - .L_44)
.L_44:
        /*001c*/ 	.word	0x00000000
        /*0020*/ 	.short	0x0002
        /*0022*/ 	.short	0x0010
        /*0024*/ 	.byte	0x00, 0xf5, 0x21, 0x00


	//----- nvinfo : EIATTR_KPARAM_INFO
	.align		4
.L_45:
        /*0028*/ 	.byte	0x04, 0x17
        /*002a*/ 	.short	(.L_47 - .L_46)
.L_46:
        /*002c*/ 	.word	0x00000000
        /*0030*/ 	.short	0x0001
        /*0032*/ 	.short	0x0008
        /*0034*/ 	.byte	0x00, 0xf5, 0x21, 0x00


	//----- nvinfo : EIATTR_KPARAM_INFO
	.align		4
.L_47:
        /*0038*/ 	.byte	0x04, 0x17
        /*003a*/ 	.short	(.L_49 - .L_48)
.L_48:
        /*003c*/ 	.word	0x00000000
        /*0040*/ 	.short	0x0000
        /*0042*/ 	.short	0x0000
        /*0044*/ 	.byte	0x00, 0xf5, 0x21, 0x00


	//----- nvinfo : EIATTR_SPARSE_MMA_MASK
	.align		4
.L_49:
        /*0048*/ 	.byte	0x03, 0x50
        /*004a*/ 	.short	0x0000


	//----- nvinfo : EIATTR_MAXREG_COUNT
	.align		4
        /*004c*/ 	.byte	0x03, 0x1b
        /*004e*/ 	.short	0x00ff


	//----- nvinfo : EIATTR_NUM_BARRIERS
	.align		4
        /*0050*/ 	.byte	0x02, 0x4c
        /*0052*/ 	.byte	0x01
	.zero		1


	//----- nvinfo : EIATTR_MERCURY_ISA_VERSION
	.align		4
        /*0054*/ 	.byte	0x03, 0x5f
        /*0056*/ 	.short	0x0101


	//----- nvinfo : EIATTR_VRC_CTA_INIT_COUNT
	.align		4
        /*0058*/ 	.byte	0x02, 0x4a
	.zero		1
	.zero		1


	//----- nvinfo : EIATTR_EXIT_INSTR_OFFSETS
	.align		4
        /*005c*/ 	.byte	0x04, 0x1c
        /*005e*/ 	.short	(.L_51 - .L_50)


	//   ....[0]....
.L_50:
        /*0060*/ 	.word	0x00000840


	//   ....[1]....
        /*0064*/ 	.word	0x000008c0


	//----- nvinfo : EIATTR_CRS_STACK_SIZE
	.align		4
.L_51:
        /*0068*/ 	.byte	0x04, 0x1e
        /*006a*/ 	.short	(.L_53 - .L_52)
.L_52:
        /*006c*/ 	.word	0x00000000


	//----- nvinfo : EIATTR_CBANK_PARAM_SIZE
	.align		4
.L_53:
        /*0070*/ 	.byte	0x03, 0x19
        /*0072*/ 	.short	0x001c


	//----- nvinfo : EIATTR_PARAM_CBANK
	.align		4
        /*0074*/ 	.byte	0x04, 0x0a
        /*0076*/ 	.short	(.L_55 - .L_54)
	.align		4
.L_54:
        /*0078*/ 	.word	index@(.nv.constant0._Z5mysumPKfPfS1_i)
        /*007c*/ 	.short	0x0380
        /*007e*/ 	.short	0x001c


	//----- nvinfo : EIATTR_SW_WAR
	.align		4
.L_55:
        /*0080*/ 	.byte	0x04, 0x36
        /*0082*/ 	.short	(.L_57 - .L_56)
.L_56:
        /*0084*/ 	.word	0x00000008
.L_57:


//--------------------- .nv.info._Z5mymaxPKfPfi   --------------------------
	.section	.nv.info._Z5mymaxPKfPfi,"",@"SHT_CUDA_INFO"
	.sectionflags	@""
	.align	4


	//----- nvinfo : EIATTR_CUDA_API_VERSION
	.align		4
        /*0000*/ 	.byte	0x04, 0x37
        /*0002*/ 	.short	(.L_59 - .L_58)
.L_58:
        /*0004*/ 	.word	0x00000082


	//----- nvinfo : EIATTR_KPARAM_INFO
	.align		4
.L_59:
        /*0008*/ 	.byte	0x04, 0x17
        /*000a*/ 	.short	(.L_61 - .L_60)
.L_60:
        /*000c*/ 	.word	0x00000000
        /*0010*/ 	.short	0x0002
        /*0012*/ 	.short	0x0010
        /*0014*/ 	.byte	0x00, 0xf0, 0x11, 0x00


	//----- nvinfo : EIATTR_KPARAM_INFO
	.align		4
.L_61:
        /*0018*/ 	.byte	0x04, 0x17
        /*001a*/ 	.short	(.L_63 - .L_62)
.L_62:
        /*001c*/ 	.word	0x00000000
        /*0020*/ 	.short	0x0001
        /*0022*/ 	.short	0x0008
        /*0024*/ 	.byte	0x00, 0xf5, 0x21, 0x00


	//----- nvinfo : EIATTR_KPARAM_INFO
	.align		4
.L_63:
        /*0028*/ 	.byte	0x04, 0x17
        /*002a*/ 	.short	(.L_65 - .L_64)
.L_64:
        /*002c*/ 	.word	0x00000000
        /*0030*/ 	.short	0x0000
        /*0032*/ 	.short	0x0000
        /*0034*/ 	.byte	0x00, 0xf5, 0x21, 0x00


	//----- nvinfo : EIATTR_SPARSE_MMA_MASK
	.align		4
.L_65:
        /*0038*/ 	.byte	0x03, 0x50
        /*003a*/ 	.short	0x0000


	//----- nvinfo : EIATTR_MAXREG_COUNT
	.align		4
        /*003c*/ 	.byte	0x03, 0x1b
        /*003e*/ 	.short	0x00ff


	//----- nvinfo : EIATTR_NUM_BARRIERS
	.align		4
        /*0040*/ 	.byte	0x02, 0x4c
        /*0042*/ 	.byte	0x01
	.zero		1


	//----- nvinfo : EIATTR_MERCURY_ISA_VERSION
	.align		4
        /*0044*/ 	.byte	0x03, 0x5f
        /*0046*/ 	.short	0x0101


	//----- nvinfo : EIATTR_VRC_CTA_INIT_COUNT
	.align		4
        /*0048*/ 	.byte	0x02, 0x4a
	.zero		1
	.zero		1


	//----- nvinfo : EIATTR_EXIT_INSTR_OFFSETS
	.align		4
        /*004c*/ 	.byte	0x04, 0x1c
        /*004e*/ 	.short	(.L_67 - .L_66)


	//   ....[0]....
.L_66:
        /*0050*/ 	.word	0x00000650


	//   ....[1]....
        /*0054*/ 	.word	0x000006f0


	//   ....[2]....
        /*0058*/ 	.word	0x00000720


	//----- nvinfo : EIATTR_CRS_STACK_SIZE
	.align		4
.L_67:
        /*005c*/ 	.byte	0x04, 0x1e
        /*005e*/ 	.short	(.L_69 - .L_68)
.L_68:
        /*0060*/ 	.word	0x00000000


	//----- nvinfo : EIATTR_CBANK_PARAM_SIZE
	.align		4
.L_69:
        /*0064*/ 	.byte	0x03, 0x19
        /*0066*/ 	.short	0x0014


	//----- nvinfo : EIATTR_PARAM_CBANK
	.align		4
        /*0068*/ 	.byte	0x04, 0x0a
        /*006a*/ 	.short	(.L_71 - .L_70)
	.align		4
.L_70:
        /*006c*/ 	.word	index@(.nv.constant0._Z5mymaxPKfPfi)
        /*0070*/ 	.short	0x0380
        /*0072*/ 	.short	0x0014


	//----- nvinfo : EIATTR_SW_WAR
	.align		4
.L_71:
        /*0074*/ 	.byte	0x04, 0x36
        /*0076*/ 	.short	(.L_73 - .L_72)
.L_72:
        /*0078*/ 	.word	0x00000008
.L_73:


//--------------------- .nv.callgraph             --------------------------
	.section	.nv.callgraph,"",@"SHT_CUDA_CALLGRAPH"
	.align	4
	.sectionentsize	8
	.align		4
        /*0000*/ 	.word	0x00000000
	.align		4
        /*0004*/ 	.word	0xffffffff
	.align		4
        /*0008*/ 	.word	0x00000000
	.align		4
        /*000c*/ 	.word	0xfffffffe
	.align		4
        /*0010*/ 	.word	0x00000000
	.align		4
        /*0014*/ 	.word	0xfffffffd
	.align		4
        /*0018*/ 	.word	0x00000000
	.align		4
        /*001c*/ 	.word	0xfffffffc


//--------------------- .text._Z14softmax_kernelPKfPfS1_S1_i --------------------------
	.section	.text._Z14softmax_kernelPKfPfS1_S1_i,"ax",@progbits
	.align	128
        .global         _Z14softmax_kernelPKfPfS1_S1_i
        .type           _Z14softmax_kernelPKfPfS1_S1_i,@function
        .size           _Z14softmax_kernelPKfPfS1_S1_i,(.L_x_47 - _Z14softmax_kernelPKfPfS1_S1_i)
        .other          _Z14softmax_kernelPKfPfS1_S1_i,@"STO_CUDA_ENTRY STV_DEFAULT"
_Z14softmax_kernelPKfPfS1_S1_i:
.text._Z14softmax_kernelPKfPfS1_S1_i:
[----:B------:R-:W-:Y:S01]  /*0000*/  LDC R1, c[0x0][0x37c] ;  /* 0x0000df00ff017b82 */ /* 0x000fe20000000800 */
[----:B------:R-:W0:Y:S01]  /*0010*/  S2R R5, SR_CTAID.X ;  /* 0x0000000000057919 */ /* 0x000e220000002500 */
[----:B------:R-:W1:Y:S06]  /*0020*/  LDCU UR4, c[0x0][0x360] ;  /* 0x00006c00ff0477ac */ /* 0x000e6c0008000800 */
[----:B------:R-:W1:Y:S01]  /*0030*/  LDC R4, c[0x0][0x370] ;  /* 0x0000dc00ff047b82 */ /* 0x000e620000000800 */
[----:B------:R-:W0:Y:S01]  /*0040*/  S2R R0, SR_TID.X ;  /* 0x0000000000007919 */ /* 0x000e220000002100 */
[----:B------:R-:W2:Y:S01]  /*0050*/  LDCU UR5, c[0x0][0x3a0] ;  /* 0x00007400ff0577ac */ /* 0x000ea20008000800 */
[----:B-1----:R-:W-:-:S02]  /*0060*/  IMAD R4, R4, UR4, RZ ;  /* 0x0000000404047c24 */ /* 0x002fc4000f8e02ff */
[----:B0-----:R-:W-:-:S05]  /*0070*/  IMAD R5, R5, UR4, R0 ;  /* 0x0000000405057c24 */ /* 0x001fca000f8e0200 */
[----:B--2---:R-:W-:-:S13]  /*0080*/  ISETP.GE.AND P0, PT, R5, UR5, PT ;  /* 0x0000000505007c0c */ /* 0x004fda000bf06270 */
[----:B------:R-:W-:Y:S05]  /*0090*/  @P0 EXIT ;  /* 0x000000000000094d */ /* 0x000fea0003800000 */
[----:B------:R-:W0:Y:S01]  /*00a0*/  I2F.U32.RP R6, R4 ;  /* 0x0000000400067306 */ /* 0x000e220000209000 */
[C---:B------:R-:W-:Y:S01]  /*00b0*/  IADD3 R0, PT, PT, R4.reuse, R5, RZ ;  /* 0x0000000504007210 */ /* 0x040fe20007ffe0ff */
[----:B------:R-:W-:Y:S01]  /*00c0*/  IMAD.MOV R9, RZ, RZ, -R4 ;  /* 0x000000ffff097224 */ /* 0x000fe200078e0a04 */
[----:B------:R-:W-:Y:S01]  /*00d0*/  ISETP.NE.U32.AND P2, PT, R4, RZ, PT ;  /* 0x000000ff0400720c */ /* 0x000fe20003f45070 */
[----:B------:R-:W-:Y:S01]  /*00e0*/  BSSY.RECONVERGENT B0, `(.L_x_0) ;  /* 0x000003e000007945 */ /* 0x000fe20003800200 */
[C---:B------:R-:W-:Y:S02]  /*00f0*/  ISETP.GE.AND P0, PT, R0.reuse, UR5, PT ;  /* 0x0000000500007c0c */ /* 0x040fe4000bf06270 */
[----:B------:R-:W-:Y:S01]  /*0100*/  VIMNMX R7, PT, PT, R0, UR5, !PT ;  /* 0x0000000500077c48 */ /* 0x000fe2000ffe0100 */
[----:B------:R-:W1:Y:S01]  /*0110*/  LDCU.64 UR4, c[0x0][0x358] ;  /* 0x00006b00ff0477ac */ /* 0x000e620008000a00 */
[----:B------:R-:W-:-:S04]  /*0120*/  SEL R16, RZ, 0x1, P0 ;  /* 0x00000001ff107807 */ /* 0x000fc80000000000 */
[----:B------:R-:W-:Y:S01]  /*0130*/  IADD3 R7, PT, PT, R7, -R0, -R16 ;  /* 0x8000000007077210 */ /* 0x000fe20007ffe810 */
[----:B0-----:R-:W0:Y:S02]  /*0140*/  MUFU.RCP R6, R6 ;  /* 0x0000000600067308 */ /* 0x001e240000001000 */
[----:B0-----:R-:W-:-:S06]  /*0150*/  IADD3 R2, PT, PT, R6, 0xffffffe, RZ ;  /* 0x0ffffffe06027810 */ /* 0x001fcc0007ffe0ff */
[----:B------:R0:W2:Y:S02]  /*0160*/  F2I.FTZ.U32.TRUNC.NTZ R3, R2 ;  /* 0x0000000200037305 */ /* 0x0000a4000021f000 */
[----:B0-----:R-:W-:Y:S02]  /*0170*/  IMAD.MOV.U32 R2, RZ, RZ, RZ ;  /* 0x000000ffff027224 */ /* 0x001fe400078e00ff */
[----:B--2---:R-:W-:-:S04]  /*0180*/  IMAD R9, R9, R3, RZ ;  /* 0x0000000309097224 */ /* 0x004fc800078e02ff */
[----:B------:R-:W-:-:S06]  /*0190*/  IMAD.HI.U32 R6, R3, R9, R2 ;  /* 0x0000000903067227 */ /* 0x000fcc00078e0002 */
[----:B------:R-:W-:-:S05]  /*01a0*/  IMAD.HI.U32 R3, R6, R7, RZ ;  /* 0x0000000706037227 */ /* 0x000fca00078e00ff */
[----:B------:R-:W-:-:S05]  /*01b0*/  IADD3 R0, PT, PT, -R3, RZ, RZ ;  /* 0x000000ff03007210 */ /* 0x000fca0007ffe1ff */
[----:B------:R-:W-:-:S05]  /*01c0*/  IMAD R7, R4, R0, R7 ;  /* 0x0000000004077224 */ /* 0x000fca00078e0207 */
[----:B------:R-:W-:-:S13]  /*01d0*/  ISETP.GE.U32.AND P0, PT, R7, R4, PT ;  /* 0x000000040700720c */ /* 0x000fda0003f06070 */
[----:B------:R-:W-:Y:S01]  /*01e0*/  @P0 IMAD.IADD R7, R7, 0x1, -R4 ;  /* 0x0000000107070824 */ /* 0x000fe200078e0a04 */
[----:B------:R-:W-:-:S04]  /*01f0*/  @P0 IADD3 R3, PT, PT, R3, 0x1, RZ ;  /* 0x0000000103030810 */ /* 0x000fc80007ffe0ff */
[----:B------:R-:W-:-:S13]  /*0200*/  ISETP.GE.U32.AND P1, PT, R7, R4, PT ;  /* 0x000000040700720c */ /* 0x000fda0003f26070 */
[----:B------:R-:W-:Y:S01]  /*0210*/  @P1 VIADD R3, R3, 0x1 ;  /* 0x0000000103031836 */ /* 0x000fe20000000000 */
[----:B------:R-:W-:-:S04]  /*0220*/  @!P2 LOP3.LUT R3, RZ, R4, RZ, 0x33, !PT ;  /* 0x00000004ff03a212 */ /* 0x000fc800078e33ff */
[----:B------:R-:W-:-:S04]  /*0230*/  IADD3 R16, PT, PT, R16, R3, RZ ;  /* 0x0000000310107210 */ /* 0x000fc80007ffe0ff */
[----:B------:R-:W-:-:S04]  /*0240*/  LOP3.LUT R0, R16, 0x3, RZ, 0xc0, !PT ;  /* 0x0000000310007812 */ /* 0x000fc800078ec0ff */
[----:B------:R-:W-:-:S13]  /*0250*/  ISETP.NE.AND P0, PT, R0, 0x3, PT ;  /* 0x000000030000780c */ /* 0x000fda0003f05270 */
[----:B-1----:R-:W-:Y:S05]  /*0260*/  @!P0 BRA `(.L_x_1) ;  /* 0x0000000000948947 */ /* 0x002fea0003800000 */
[----:B------:R-:W0:Y:S01]  /*0270*/  LDC.64 R14, c[0x0][0x380] ;  /* 0x0000e000ff0e7b82 */ /* 0x000e220000000a00 */
[----:B------:R-:W-:-:S05]  /*0280*/  VIADD R0, R16, 0x1 ;  /* 0x0000000110007836 */ /* 0x000fca0000000000 */
[----:B------:R-:W-:Y:S02]  /*0290*/  LOP3.LUT R0, R0, 0x3, RZ, 0xc0, !PT ;  /* 0x0000000300007812 */ /* 0x000fe400078ec0ff */
[----:B------:R-:W1:Y:S02]  /*02a0*/  LDC.64 R12, c[0x0][0x388] ;  /* 0x0000e200ff0c7b82 */ /* 0x000e640000000a00 */
[----:B------:R-:W-:-:S07]  /*02b0*/  IADD3 R17, PT, PT, -R0, RZ, RZ ;  /* 0x000000ff00117210 */ /* 0x000fce0007ffe1ff */
.L_x_4:
[----:B--2---:R-:W2:Y:S01]  /*02c0*/  LDC.64 R8, c[0x0][0x390] ;  /* 0x0000e400ff087b82 */ /* 0x004ea20000000a00 */
[----:B0-----:R-:W-:-:S06]  /*02d0*/  IMAD.WIDE R6, R5, 0x4, R14 ;  /* 0x0000000405067825 */ /* 0x001fcc00078e020e */
[----:B------:R-:W3:Y:S01]  /*02e0*/  LDG.E R6, desc[UR4][R6.64] ;  /* 0x0000000406067981 */ /* 0x000ee2000c1e1900 */
[----:B------:R-:W0:Y:S03]  /*02f0*/  LDC.64 R10, c[0x0][0x398] ;  /* 0x0000e600ff0a7b82 */ /* 0x000e260000000a00 */
[----:B--2---:R-:W3:Y:S04]  /*0300*/  LDG.E R9, desc[UR4][R8.64] ;  /* 0x0000000408097981 */ /* 0x004ee8000c1e1900 */
[----:B0-----:R-:W2:Y:S01]  /*0310*/  LDG.E R10, desc[UR4][R10.64] ;  /* 0x000000040a0a7981 */ /* 0x001ea2000c1e1900 */
[----:B------:R-:W-:Y:S01]  /*0320*/  VIADD R17, R17, 0x1 ;  /* 0x0000000111117836 */ /* 0x000fe20000000000 */
[----:B------:R-:W-:Y:S04]  /*0330*/  BSSY.RECONVERGENT B1, `(.L_x_2) ;  /* 0x0000015000017945 */ /* 0x000fe80003800200 */
[----:B------:R-:W-:Y:S01]  /*0340*/  ISETP.NE.AND P2, PT, R17, RZ, PT ;  /* 0x000000ff1100720c */ /* 0x000fe20003f45270 */
[----:B---3--:R-:W-:-:S04]  /*0350*/  FADD R0, R6, -R9 ;  /* 0x8000000906007221 */ /* 0x008fc80000000000 */
[----:B------:R-:W-:-:S05]  /*0360*/  FMUL R0, R0, 1.4426950216293334961 ;  /* 0x3fb8aa3b00007820 */ /* 0x000fca0000400000 */
[----:B------:R-:W-:Y:S01]  /*0370*/  FSETP.GEU.AND P0, PT, R0, -126, PT ;  /* 0xc2fc00000000780b */ /* 0x000fe20003f0e000 */
[----:B--2---:R-:W0:-:S12]  /*0380*/  MUFU.RCP R19, R10 ;  /* 0x0000000a00137308 */ /* 0x004e180000001000 */
[----:B------:R-:W-:-:S04]  /*0390*/  @!P0 FMUL R0, R0, 0.5 ;  /* 0x3f00000000008820 */ /* 0x000fc80000400000 */
[----:B------:R-:W2:Y:S01]  /*03a0*/  MUFU.EX2 R3, R0 ;  /* 0x0000000000037308 */ /* 0x000ea20000000800 */
[----:B0-----:R-:W-:-:S04]  /*03b0*/  FFMA R2, -R10, R19, 1 ;  /* 0x3f8000000a027423 */ /* 0x001fc80000000113 */
[----:B------:R-:W-:Y:S01]  /*03c0*/  FFMA R2, R19, R2, R19 ;  /* 0x0000000213027223 */ /* 0x000fe20000000013 */
[----:B--2---:R-:W-:-:S04]  /*03d0*/  @!P0 FMUL R3, R3, R3 ;  /* 0x0000000303038220 */ /* 0x004fc80000400000 */
[----:B------:R-:W0:Y:S01]  /*03e0*/  FCHK P0, R3, R10 ;  /* 0x0000000a03007302 */ /* 0x000e220000000000 */
[----:B------:R-:W-:-:S04]  /*03f0*/  FFMA R7, R3, R2, RZ ;  /* 0x0000000203077223 */ /* 0x000fc800000000ff */
[----:B------:R-:W-:Y:S01]  /*0400*/  FFMA R6, -R10, R7, R3 ;  /* 0x000000070a067223 */ /* 0x000fe20000000103 */
[----:B-1----:R-:W-:-:S04]  /*0410*/  IMAD.WIDE R8, R5, 0x4, R12 ;  /* 0x0000000405087825 */ /* 0x002fc800078e020c */
[----:B------:R-:W-:Y:S01]  /*0420*/  FFMA R7, R2, R6, R7 ;  /* 0x0000000602077223 */ /* 0x000fe20000000007 */
[----:B0-----:R-:W-:Y:S06]  /*0430*/  @!P0 BRA `(.L_x_3) ;  /* 0x0000000000108947 */ /* 0x001fec0003800000 */
[----:B------:R-:W-:Y:S02]  /*0440*/  MOV R0, R10 ;  /* 0x0000000a00007202 */ /* 0x000fe40000000f00 */
[----:B------:R-:W-:-:S07]  /*0450*/  MOV R2, 0x470 ;  /* 0x0000047000027802 */ /* 0x000fce0000000f00 */
[----:B------:R-:W-:Y:S05]  /*0460*/  CALL.REL.NOINC `($__internal_0_$__cuda_sm3x_div_rn_noftz_f32_slowpath) ;  /* 0x0000000400fc7944 */ /* 0x000fea0003c00000 */
[----:B------:R-:W-:-:S07]  /*0470*/  IMAD.MOV.U32 R7, RZ, RZ, R0 ;  /* 0x000000ffff077224 */ /* 0x000fce00078e0000 */
.L_x_3:
[----:B------:R-:W-:Y:S05]  /*0480*/  BSYNC.RECONVERGENT B1 ;  /* 0x0000000000017941 */ /* 0x000fea0003800200 */
.L_x_2:
[----:B------:R2:W-:Y:S01]  /*0490*/  STG.E desc[UR4][R8.64], R7 ;  /* 0x0000000708007986 */ /* 0x0005e2000c101904 */
[----:B------:R-:W-:Y:S01]  /*04a0*/  IADD3 R5, PT, PT, R4, R5, RZ ;  /* 0x0000000504057210 */ /* 0x000fe20007ffe0ff */
[----:B------:R-:W-:Y:S06]  /*04b0*/  @P2 BRA `(.L_x_4) ;  /* 0xfffffffc00802947 */ /* 0x000fec000383ffff */
.L_x_1:
[----:B------:R-:W-:Y:S05]  /*04c0*/  BSYNC.RECONVERGENT B0 ;  /* 0x0000000000007941 */ /* 0x000fea0003800200 */
.L_x_0:
[----:B------:R-:W0:Y:S01]  /*04d0*/  LDC.64 R12, c[0x0][0x380] ;  /* 0x0000e000ff0c7b82 */ /* 0x000e220000000a00 */
[----:B------:R-:W-:Y:S01]  /*04e0*/  ISETP.GE.U32.AND P0, PT, R16, 0x3, PT ;  /* 0x000000031000780c */ /* 0x000fe20003f06070 */
[----:B------:R-:W1:Y:S06]  /*04f0*/  LDCU UR6, c[0x0][0x3a0] ;  /* 0x00007400ff0677ac */ /* 0x000e6c0008000800 */
[----:B--2---:R-:W2:Y:S06]  /*0500*/  LDC.64 R8, c[0x0][0x388] ;  /* 0x0000e200ff087b82 */ /* 0x004eac0000000a00 */
[----:B-1----:R-:W-:Y:S05]  /*0510*/  @!P0 EXIT ;  /* 0x000000000000894d */ /* 0x002fea0003800000 */
.L_x_13:
[----:B------:R-:W1:Y:S01]  /*0520*/  LDC.64 R6, c[0x0][0x390] ;  /* 0x0000e400ff067b82 */ /* 0x000e620000000a00 */
[----:B0-----:R-:W-:-:S05]  /*0530*/  IMAD.WIDE R14, R5, 0x4, R12 ;  /* 0x00000004050e7825 */ /* 0x001fca00078e020c */
[----:B------:R-:W3:Y:S02]  /*0540*/  LDG.E R0, desc[UR4][R14.64] ;  /* 0x000000040e007981 */ /* 0x000ee4000c1e1900 */
[----:B------:R-:W0:Y:S02]  /*0550*/  LDC.64 R10, c[0x0][0x398] ;  /* 0x0000e600ff0a7b82 */ /* 0x000e240000000a00 */
[----:B-1----:R-:W3:Y:S04]  /*0560*/  LDG.E R7, desc[UR4][R6.64] ;  /* 0x0000000406077981 */ /* 0x002ee8000c1e1900 */
[----:B0-----:R-:W4:Y:S01]  /*0570*/  LDG.E R10, desc[UR4][R10.64] ;  /* 0x000000040a0a7981 */ /* 0x001f22000c1e1900 */
[----:B------:R-:W-:Y:S01]  /*0580*/  BSSY.RECONVERGENT B0, `(.L_x_5) ;  /* 0x0000013000007945 */ /* 0x000fe20003800200 */
[----:B---3--:R-:W-:-:S04]  /*0590*/  FADD R0, R0, -R7 ;  /* 0x8000000700007221 */ /* 0x008fc80000000000 */
[----:B------:R-:W-:-:S05]  /*05a0*/  FMUL R0, R0, 1.4426950216293334961 ;  /* 0x3fb8aa3b00007820 */ /* 0x000fca0000400000 */
[----:B------:R-:W-:Y:S01]  /*05b0*/  FSETP.GEU.AND P0, PT, R0, -126, PT ;  /* 0xc2fc00000000780b */ /* 0x000fe20003f0e000 */
[----:B----4-:R-:W0:-:S12]  /*05c0*/  MUFU.RCP R17, R10 ;  /* 0x0000000a00117308 */ /* 0x010e180000001000 */
[----:B------:R-:W-:-:S04]  /*05d0*/  @!P0 FMUL R0, R0, 0.5 ;  /* 0x3f00000000008820 */ /* 0x000fc80000400000 */
[----:B------:R-:W1:Y:S01]  /*05e0*/  MUFU.EX2 R3, R0 ;  /* 0x0000000000037308 */ /* 0x000e620000000800 */
[----:B0-----:R-:W-:-:S04]  /*05f0*/  FFMA R2, -R10, R17, 1 ;  /* 0x3f8000000a027423 */ /* 0x001fc80000000111 */
[----:B------:R-:W-:Y:S01]  /*0600*/  FFMA R2, R17, R2, R17 ;  /* 0x0000000211027223 */ /* 0x000fe20000000011 */
[----:B-1----:R-:W-:-:S04]  /*0610*/  @!P0 FMUL R3, R3, R3 ;  /* 0x0000000303038220 */ /* 0x002fc80000400000 */
[----:B------:R-:W0:Y:S01]  /*0620*/  FCHK P0, R3, R10 ;  /* 0x0000000a03007302 */ /* 0x000e220000000000 */
[----:B------:R-:W-:-:S04]  /*0630*/  FFMA R7, R3, R2, RZ ;  /* 0x0000000203077223 */ /* 0x000fc800000000ff */
[----:B------:R-:W-:-:S04]  /*0640*/  FFMA R6, -R10, R7, R3 ;  /* 0x000000070a067223 */ /* 0x000fc80000000103 */
[----:B------:R-:W-:Y:S01]  /*0650*/  FFMA R19, R2, R6, R7 ;  /* 0x0000000602137223 */ /* 0x000fe20000000007 */
[----:B0-----:R-:W-:Y:S06]  /*0660*/  @!P0 BRA `(.L_x_6) ;  /* 0x0000000000108947 */ /* 0x001fec0003800000 */
[----:B------:R-:W-:Y:S01]  /*0670*/  IMAD.MOV.U32 R0, RZ, RZ, R10 ;  /* 0x000000ffff007224 */ /* 0x000fe200078e000a */
[----:B------:R-:W-:-:S07]  /*0680*/  MOV R2, 0x6a0 ;  /* 0x000006a000027802 */ /* 0x000fce0000000f00 */
[----:B--2---:R-:W-:Y:S05]  /*0690*/  CALL.REL.NOINC `($__internal_0_$__cuda_sm3x_div_rn_noftz_f32_slowpath) ;  /* 0x0000000400707944 */ /* 0x004fea0003c00000 */
[----:B------:R-:W-:-:S07]  /*06a0*/  MOV R19, R0 ;  /* 0x0000000000137202 */ /* 0x000fce0000000f00 */
.L_x_6:
[----:B------:R-:W-:Y:S05]  /*06b0*/  BSYNC.RECONVERGENT B0 ;  /* 0x0000000000007941 */ /* 0x000fea0003800200 */
.L_x_5:
[----:B------:R-:W0:Y:S01]  /*06c0*/  LDC.64 R6, c[0x0][0x390] ;  /* 0x0000e400ff067b82 */ /* 0x000e220000000a00 */
[----:B--2---:R-:W-:-:S04]  /*06d0*/  IMAD.WIDE R16, R5, 0x4, R8 ;  /* 0x0000000405107825 */ /* 0x004fc800078e0208 */
[----:B------:R-:W-:Y:S01]  /*06e0*/  IMAD.WIDE R14, R4, 0x4, R14 ;  /* 0x00000004040e7825 */ /* 0x000fe200078e020e */
[----:B------:R1:W-:Y:S02]  /*06f0*/  STG.E desc[UR4][R16.64], R19 ;  /* 0x0000001310007986 */ /* 0x0003e4000c101904 */
[----:B------:R-:W2:Y:S02]  /*0700*/  LDC.64 R10, c[0x0][0x398] ;  /* 0x0000e600ff0a7b82 */ /* 0x000ea40000000a00 */
[----:B------:R-:W3:Y:S04]  /*0710*/  LDG.E R0, desc[UR4][R14.64] ;  /* 0x000000040e007981 */ /* 0x000ee8000c1e1900 */
[----:B0-----:R-:W3:Y:S04]  /*0720*/  LDG.E R7, desc[UR4][R6.64] ;  /* 0x0000000406077981 */ /* 0x001ee8000c1e1900 */
[----:B--2---:R-:W2:Y:S01]  /*0730*/  LDG.E R10, desc[UR4][R10.64] ;  /* 0x000000040a0a7981 */ /* 0x004ea2000c1e1900 */
[----:B------:R-:W-:Y:S01]  /*0740*/  BSSY.RECONVERGENT B0, `(.L_x_7) ;  /* 0x0000013000007945 */ /* 0x000fe20003800200 */
        /* <DEDUP_REMOVED lines=11> */
[----:B------:R-:W-:-:S04]  /*0800*/  FFMA R6, -R10, R7, R3 ;  /* 0x000000070a067223 */ /* 0x000fc80000000103 */
[----:B-1----:R-:W-:Y:S01]  /*0810*/  FFMA R19, R2, R6, R7 ;  /* 0x0000000602137223 */ /* 0x002fe20000000007 */
[----:B0-----:R-:W-:Y:S06]  /*0820*/  @!P0 BRA `(.L_x_8) ;  /* 0x0000000000108947 */ /* 0x001fec0003800000 */
[----:B------:R-:W-:Y:S01]  /*0830*/  IMAD.MOV.U32 R0, RZ, RZ, R10 ;  /* 0x000000ffff007224 */ /* 0x000fe200078e000a */
[----:B------:R-:W-:-:S07]  /*0840*/  MOV R2, 0x860 ;  /* 0x0000086000027802 */ /* 0x000fce0000000f00 */
[----:B------:R-:W-:Y:S05]  /*0850*/  CALL.REL.NOINC `($__internal_0_$__cuda_sm3x_div_rn_noftz_f32_slowpath) ;  /* 0x0000000400007944 */ /* 0x000fea0003c00000 */
[----:B------:R-:W-:-:S07]  /*0860*/  MOV R19, R0 ;  /* 0x0000000000137202 */ /* 0x000fce0000000f00 */
.L_x_8:
[----:B------:R-:W-:Y:S05]  /*0870*/  BSYNC.RECONVERGENT B0 ;  /* 0x0000000000007941 */ /* 0x000fea0003800200 */
.L_x_7:
[----:B------:R-:W0:Y:S01]  /*0880*/  LDC.64 R6, c[0x0][0x390] ;  /* 0x0000e400ff067b82 */ /* 0x000e220000000a00 */
[----:B------:R-:W-:-:S04]  /*0890*/  IMAD.WIDE R16, R4, 0x4, R16 ;  /* 0x0000000404107825 */ /* 0x000fc800078e0210 */
        /* <DEDUP_REMOVED lines=25> */
.L_x_10:
[----:B------:R-:W-:Y:S05]  /*0a30*/  BSYNC.RECONVERGENT B0 ;  /* 0x0000000000007941 */ /* 0x000fea0003800200 */
.L_x_9:
[----:B------:R-:W0:Y:S01]  /*0a40*/  LDC.64 R6, c[0x0][0x390] ;  /* 0x0000e400ff067b82 */ /* 0x000e220000000a00 */
[----:B------:R-:W-:-:S04]  /*0a50*/  IMAD.WIDE R16, R4, 0x4, R16 ;  /* 0x0000000404107825 */ /* 0x000fc800078e0210 */
[----:B------:R-:W-:Y:S01]  /*0a60*/  IMAD.WIDE R14, R4, 0x4, R14 ;  /* 0x00000004040e7825 */ /* 0x000fe200078e020e */
[----:B------:R1:W-:Y:S02]  /*0a70*/  STG.E desc[UR4][R16.64], R19 ;  /* 0x0000001310007986 */ /* 0x0003e4000c101904 */
[----:B------:R-:W2:Y:S03]  /*0a80*/  LDC.64 R10, c[0x0][0x398] ;  /* 0x0000e600ff0a7b82 */ /* 0x000ea60000000a00 */
[----:B------:R-:W3:Y:S04]  /*0a90*/  LDG.E R14, desc[UR4][R14.64] ;  /* 0x000000040e0e7981 */ /* 0x000ee8000c1e1900 */
[----:B0-----:R-:W3:Y:S04]  /*0aa0*/  LDG.E R7, desc[UR4][R6.64] ;  /* 0x0000000406077981 */ /* 0x001ee8000c1e1900 */
[----:B--2---:R-:W2:Y:S01]  /*0ab0*/  LDG.E R10, desc[UR4][R10.64] ;  /* 0x000000040a0a7981 */ /* 0x004ea2000c1e1900 */
[----:B------:R-:W-:Y:S01]  /*0ac0*/  BSSY.RECONVERGENT B0, `(.L_x_11) ;  /* 0x0000013000007945 */ /* 0x000fe20003800200 */
[----:B---3--:R-:W-:-:S04]  /*0ad0*/  FADD R0, R14, -R7 ;  /* 0x800000070e007221 */ /* 0x008fc80000000000 */
[----:B------:R-:W-:Y:S01]  /*0ae0*/  FMUL R0, R0, 1.4426950216293334961 ;  /* 0x3fb8aa3b00007820 */ /* 0x000fe20000400000 */
[----:B--2---:R-:W0:Y:S04]  /*0af0*/  MUFU.RCP R21, R10 ;  /* 0x0000000a00157308 */ /* 0x004e280000001000 */
[----:B------:R-:W-:-:S13]  /*0b00*/  FSETP.GEU.AND P0, PT, R0, -126, PT ;  /* 0xc2fc00000000780b */ /* 0x000fda0003f0e000 */
[----:B------:R-:W-:Y:S01]  /*0b10*/  @!P0 FMUL R0, R0, 0.5 ;  /* 0x3f00000000008820 */ /* 0x000fe20000400000 */
[----:B0-----:R-:W-:-:S03]  /*0b20*/  FFMA R2, -R10, R21, 1 ;  /* 0x3f8000000a027423 */ /* 0x001fc60000000115 */
[----:B------:R-:W0:Y:S01]  /*0b30*/  MUFU.EX2 R3, R0 ;  /* 0x0000000000037308 */ /* 0x000e220000000800 */
[----:B------:R-:W-:Y:S01]  /*0b40*/  FFMA R2, R21, R2, R21 ;  /* 0x0000000215027223 */ /* 0x000fe20000000015 */
[----:B0-----:R-:W-:-:S06]  /*0b50*/  @!P0 FMUL R3, R3, R3 ;  /* 0x0000000303038220 */ /* 0x001fcc0000400000 */
[----:B------:R-:W0:Y:S01]  /*0b60*/  FCHK P0, R3, R10 ;  /* 0x0000000a03007302 */ /* 0x000e220000000000 */
[----:B------:R-:W-:-:S04]  /*0b70*/  FFMA R7, R3, R2, RZ ;  /* 0x0000000203077223 */ /* 0x000fc800000000ff */
[----:B------:R-:W-:-:S04]  /*0b80*/  FFMA R6, -R10, R7, R3 ;  /* 0x000000070a067223 */ /* 0x000fc80000000103 */
[----:B------:R-:W-:Y:S01]  /*0b90*/  FFMA R7, R2, R6, R7 ;  /* 0x0000000602077223 */ /* 0x000fe20000000007 */
[----:B01----:R-:W-:Y:S06]  /*0ba0*/  @!P0 BRA `(.L_x_12) ;  /* 0x0000000000108947 */ /* 0x003fec0003800000 */
[----:B------:R-:W-:Y:S01]  /*0bb0*/  IMAD.MOV.U32 R0, RZ, RZ, R10 ;  /* 0x000000ffff007224 */ /* 0x000fe200078e000a */
[----:B------:R-:W-:-:S07]  /*0bc0*/  MOV R2, 0xbe0 ;  /* 0x00000be000027802 */ /* 0x000fce0000000f00 */
[----:B------:R-:W-:Y:S05]  /*0bd0*/  CALL.REL.NOINC `($__internal_0_$__cuda_sm3x_div_rn_noftz_f32_slowpath) ;  /* 0x0000000000207944 */ /* 0x000fea0003c00000 */
[----:B------:R-:W-:-:S07]  /*0be0*/  MOV R7, R0 ;  /* 0x0000000000077202 */ /* 0x000fce0000000f00 */
.L_x_12:
[----:B------:R-:W-:Y:S05]  /*0bf0*/  BSYNC.RECONVERGENT B0 ;  /* 0x0000000000007941 */ /* 0x000fea0003800200 */
.L_x_11:
[----:B------:R-:W-:-:S04]  /*0c00*/  IMAD.WIDE R16, R4, 0x4, R16 ;  /* 0x0000000404107825 */ /* 0x000fc800078e0210 */
[----:B------:R-:W-:Y:S01]  /*0c10*/  IMAD R5, R4, 0x4, R5 ;  /* 0x0000000404057824 */ /* 0x000fe200078e0205 */
[----:B------:R1:W-:Y:S04]  /*0c20*/  STG.E desc[UR4][R16.64], R7 ;  /* 0x0000000710007986 */ /* 0x0003e8000c101904 */
[----:B------:R-:W-:-:S13]  /*0c30*/  ISETP.GE.AND P0, PT, R5, UR6, PT ;  /* 0x0000000605007c0c */ /* 0x000fda000bf06270 */
[----:B-1----:R-:W-:Y:S05]  /*0c40*/  @!P0 BRA `(.L_x_13) ;  /* 0xfffffff800348947 */ /* 0x002fea000383ffff */
[----:B------:R-:W-:Y:S05]  /*0c50*/  EXIT ;  /* 0x000000000000794d */ /* 0x000fea0003800000 */
        .weak           $__internal_0_$__cuda_sm3x_div_rn_noftz_f32_slowpath
        .type           $__internal_0_$__cuda_sm3x_div_rn_noftz_f32_slowpath,@function
        .size           $__internal_0_$__cuda_sm3x_div_rn_noftz_f32_slowpath,(.L_x_47 - $__internal_0_$__cuda_sm3x_div_rn_noftz_f32_slowpath)
$__internal_0_$__cuda_sm3x_div_rn_noftz_f32_slowpath:
[----:B------:R-:W-:Y:S01]  /*0c60*/  SHF.R.U32.HI R6, RZ, 0x17, R0 ;  /* 0x00000017ff067819 */ /* 0x000fe20000011600 */
[----:B------:R-:W-:Y:S01]  /*0c70*/  BSSY.RECONVERGENT B2, `(.L_x_14) ;  /* 0x0000062000027945 */ /* 0x000fe20003800200 */
[----:B------:R-:W-:Y:S02]  /*0c80*/  SHF.R.U32.HI R10, RZ, 0x17, R3 ;  /* 0x00000017ff0a7819 */ /* 0x000fe40000011603 */
[----:B------:R-:W-:Y:S02]  /*0c90*/  LOP3.LUT R6, R6, 0xff, RZ, 0xc0, !PT ;  /* 0x000000ff06067812 */ /* 0x000fe400078ec0ff */
[----:B------:R-:W-:Y:S02]  /*0ca0*/  LOP3.LUT R10, R10, 0xff, RZ, 0xc0, !PT ;  /* 0x000000ff0a0a7812 */ /* 0x000fe400078ec0ff */
[----:B------:R-:W-:-:S03]  /*0cb0*/  IADD3 R11, PT, PT, R6, -0x1, RZ ;  /* 0xffffffff060b7810 */ /* 0x000fc60007ffe0ff */
[----:B------:R-:W-:Y:S01]  /*0cc0*/  VIADD R18, R10, 0xffffffff ;  /* 0xffffffff0a127836 */ /* 0x000fe20000000000 */
[----:B------:R-:W-:-:S04]  /*0cd0*/  ISETP.GT.U32.AND P0, PT, R11, 0xfd, PT ;  /* 0x000000fd0b00780c */ /* 0x000fc80003f04070 */
[----:B------:R-:W-:-:S13]  /*0ce0*/  ISETP.GT.U32.OR P0, PT, R18, 0xfd, P0 ;  /* 0x000000fd1200780c */ /* 0x000fda0000704470 */
[----:B------:R-:W-:Y:S01]  /*0cf0*/  @!P0 MOV R7, RZ ;  /* 0x000000ff00078202 */ /* 0x000fe20000000f00 */
[----:B------:R-:W-:Y:S06]  /*0d00*/  @!P0 BRA `(.L_x_15) ;  /* 0x00000000005c8947 */ /* 0x000fec0003800000 */
[----:B------:R-:W-:Y:S02]  /*0d10*/  FSETP.GTU.FTZ.AND P0, PT, |R3|, +INF , PT ;  /* 0x7f8000000300780b */ /* 0x000fe40003f1c200 */
[----:B------:R-:W-:-:S04]  /*0d20*/  FSETP.GTU.FTZ.AND P1, PT, |R0|, +INF , PT ;  /* 0x7f8000000000780b */ /* 0x000fc80003f3c200 */
[----:B------:R-:W-:-:S13]  /*0d30*/  PLOP3.LUT P0, PT, P0, P1, PT, 0xf8, 0x8f ;  /* 0x00000000008f781c */ /* 0x000fda0000703f70 */
[----:B------:R-:W-:Y:S05]  /*0d40*/  @P0 BRA `(.L_x_16) ;  /* 0x00000004004c0947 */ /* 0x000fea0003800000 */
[----:B------:R-:W-:-:S13]  /*0d50*/  LOP3.LUT P0, RZ, R0, 0x7fffffff, R3, 0xc8, !PT ;  /* 0x7fffffff00ff7812 */ /* 0x000fda000780c803 */
[----:B------:R-:W-:Y:S05]  /*0d60*/  @!P0 BRA `(.L_x_17) ;  /* 0x00000004003c8947 */ /* 0x000fea0003800000 */
[C---:B------:R-:W-:Y:S02]  /*0d70*/  FSETP.NEU.FTZ.AND P3, PT, |R3|.reuse, +INF , PT ;  /* 0x7f8000000300780b */ /* 0x040fe40003f7d200 */
[----:B------:R-:W-:Y:S02]  /*0d80*/  FSETP.NEU.FTZ.AND P1, PT, |R0|, +INF , PT ;  /* 0x7f8000000000780b */ /* 0x000fe40003f3d200 */
[----:B------:R-:W-:-:S11]  /*0d90*/  FSETP.NEU.FTZ.AND P0, PT, |R3|, +INF , PT ;  /* 0x7f8000000300780b */ /* 0x000fd60003f1d200 */
[----:B------:R-:W-:Y:S05]  /*0da0*/  @!P1 BRA !P3, `(.L_x_17) ;  /* 0x00000004002c9947 */ /* 0x000fea0005800000 */
[----:B------:R-:W-:-:S04]  /*0db0*/  LOP3.LUT P3, RZ, R3, 0x7fffffff, RZ, 0xc0, !PT ;  /* 0x7fffffff03ff7812 */ /* 0x000fc8000786c0ff */
[----:B------:R-:W-:-:S13]  /*0dc0*/  PLOP3.LUT P1, PT, P1, P3, PT, 0x2f, 0xf2 ;  /* 0x0000000000f2781c */ /* 0x000fda0000f26577 */
[----:B------:R-:W-:Y:S05]  /*0dd0*/  @P1 BRA `(.L_x_18) ;  /* 0x0000000400181947 */ /* 0x000fea0003800000 */
[----:B------:R-:W-:-:S04]  /*0de0*/  LOP3.LUT P1, RZ, R0, 0x7fffffff, RZ, 0xc0, !PT ;  /* 0x7fffffff00ff7812 */ /* 0x000fc8000782c0ff */
[----:B------:R-:W-:-:S13]  /*0df0*/  PLOP3.LUT P0, PT, P0, P1, PT, 0x2f, 0xf2 ;  /* 0x0000000000f2781c */ /* 0x000fda0000702577 */
[----:B------:R-:W-:Y:S05]  /*0e00*/  @P0 BRA `(.L_x_19) ;  /* 0x0000000400000947 */ /* 0x000fea0003800000 */
[----:B------:R-:W-:Y:S02]  /*0e10*/  ISETP.GE.AND P0, PT, R18, RZ, PT ;  /* 0x000000ff1200720c */ /* 0x000fe40003f06270 */
[----:B------:R-:W-:-:S11]  /*0e20*/  ISETP.GE.AND P1, PT, R11, RZ, PT ;  /* 0x000000ff0b00720c */ /* 0x000fd60003f26270 */
[----:B------:R-:W-:Y:S01]  /*0e30*/  @P0 IMAD.MOV.U32 R7, RZ, RZ, RZ ;  /* 0x000000ffff070224 */ /* 0x000fe200078e00ff */
[----:B------:R-:W-:Y:S01]  /*0e40*/  @!P0 MOV R7, 0xffffffc0 ;  /* 0xffffffc000078802 */ /* 0x000fe20000000f00 */
[----:B------:R-:W-:Y:S01]  /*0e50*/  @!P0 FFMA R3, R3, 1.84467440737095516160e+19, RZ ;  /* 0x5f80000003038823 */ /* 0x000fe200000000ff */
[----:B------:R-:W-:-:S03]  /*0e60*/  @!P1 FFMA R0, R0, 1.84467440737095516160e+19, RZ ;  /* 0x5f80000000009823 */ /* 0x000fc600000000ff */
[----:B------:R-:W-:-:S07]  /*0e70*/  @!P1 VIADD R7, R7, 0x40 ;  /* 0x0000004007079836 */ /* 0x000fce0000000000 */
.L_x_15:
[----:B------:R-:W-:Y:S01]  /*0e80*/  LEA R11, R6, 0xc0800000, 0x17 ;  /* 0xc0800000060b7811 */ /* 0x000fe200078eb8ff */
[----:B------:R-:W-:Y:S01]  /*0e90*/  VIADD R10, R10, 0xffffff81 ;  /* 0xffffff810a0a7836 */ /* 0x000fe20000000000 */
[----:B------:R-:W-:Y:S02]  /*0ea0*/  BSSY.RECONVERGENT B3, `(.L_x_20) ;  /* 0x0000035000037945 */ /* 0x000fe40003800200 */
[----:B------:R-:W-:Y:S01]  /*0eb0*/  IADD3 R20, PT, PT, -R11, R0, RZ ;  /* 0x000000000b147210 */ /* 0x000fe20007ffe1ff */
[C---:B------:R-:W-:Y:S01]  /*0ec0*/  IMAD R0, R10.reuse, -0x800000, R3 ;  /* 0xff8000000a007824 */ /* 0x040fe200078e0203 */
[----:B------:R-:W-:Y:S02]  /*0ed0*/  IADD3 R6, PT, PT, R10, 0x7f, -R6 ;  /* 0x0000007f0a067810 */ /* 0x000fe40007ffe806 */
[----:B------:R-:W0:Y:S01]  /*0ee0*/  MUFU.RCP R18, R20 ;  /* 0x0000001400127308 */ /* 0x000e220000001000 */
[----:B------:R-:W-:Y:S01]  /*0ef0*/  FADD.FTZ R11, -R20, -RZ ;  /* 0x800000ff140b7221 */ /* 0x000fe20000010100 */
[----:B------:R-:W-:-:S03]  /*0f00*/  IADD3 R7, PT, PT, R6, R7, RZ ;  /* 0x0000000706077210 */ /* 0x000fc60007ffe0ff */
[----:B0-----:R-:W-:-:S04]  /*0f10*/  FFMA R19, R18, R11, 1 ;  /* 0x3f80000012137423 */ /* 0x001fc8000000000b */
[----:B------:R-:W-:-:S04]  /*0f20*/  FFMA R19, R18, R19, R18 ;  /* 0x0000001312137223 */ /* 0x000fc80000000012 */
[----:B------:R-:W-:-:S04]  /*0f30*/  FFMA R18, R0, R19, RZ ;  /* 0x0000001300127223 */ /* 0x000fc800000000ff */
[----:B------:R-:W-:-:S04]  /*0f40*/  FFMA R3, R11, R18, R0 ;  /* 0x000000120b037223 */ /* 0x000fc80000000000 */
[----:B------:R-:W-:-:S04]  /*0f50*/  FFMA R18, R19, R3, R18 ;  /* 0x0000000313127223 */ /* 0x000fc80000000012 */
[----:B------:R-:W-:-:S04]  /*0f60*/  FFMA R11, R11, R18, R0 ;  /* 0x000000120b0b7223 */ /* 0x000fc80000000000 */
[----:B------:R-:W-:-:S05]  /*0f70*/  FFMA R0, R19, R11, R18 ;  /* 0x0000000b13007223 */ /* 0x000fca0000000012 */
[----:B------:R-:W-:-:S04]  /*0f80*/  SHF.R.U32.HI R3, RZ, 0x17, R0 ;  /* 0x00000017ff037819 */ /* 0x000fc80000011600 */
[----:B------:R-:W-:-:S04]  /*0f90*/  LOP3.LUT R6, R3, 0xff, RZ, 0xc0, !PT ;  /* 0x000000ff03067812 */ /* 0x000fc800078ec0ff */
[----:B------:R-:W-:-:S05]  /*0fa0*/  IADD3 R3, PT, PT, R6, R7, RZ ;  /* 0x0000000706037210 */ /* 0x000fca0007ffe0ff */
[----:B------:R-:W-:-:S05]  /*0fb0*/  VIADD R6, R3, 0xffffffff ;  /* 0xffffffff03067836 */ /* 0x000fca0000000000 */
[----:B------:R-:W-:-:S13]  /*0fc0*/  ISETP.GE.U32.AND P0, PT, R6, 0xfe, PT ;  /* 0x000000fe0600780c */ /* 0x000fda0003f06070 */
[----:B------:R-:W-:Y:S05]  /*0fd0*/  @!P0 BRA `(.L_x_21) ;  /* 0x0000000000808947 */ /* 0x000fea0003800000 */
[----:B------:R-:W-:-:S13]  /*0fe0*/  ISETP.GT.AND P0, PT, R3, 0xfe, PT ;  /* 0x000000fe0300780c */ /* 0x000fda0003f04270 */
[----:B------:R-:W-:Y:S05]  /*0ff0*/  @P0 BRA `(.L_x_22) ;  /* 0x00000000006c0947 */ /* 0x000fea0003800000 */
[----:B------:R-:W-:-:S13]  /*1000*/  ISETP.GE.AND P0, PT, R3, 0x1, PT ;  /* 0x000000010300780c */ /* 0x000fda0003f06270 */
[----:B------:R-:W-:Y:S05]  /*1010*/  @P0 BRA `(.L_x_23) ;  /* 0x0000000000740947 */ /* 0x000fea0003800000 */
[----:B------:R-:W-:Y:S02]  /*1020*/  ISETP.GE.AND P0, PT, R3, -0x18, PT ;  /* 0xffffffe80300780c */ /* 0x000fe40003f06270 */
[----:B------:R-:W-:-:S11]  /*1030*/  LOP3.LUT R0, R0, 0x80000000, RZ, 0xc0, !PT ;  /* 0x8000000000007812 */ /* 0x000fd600078ec0ff */
[----:B------:R-:W-:Y:S05]  /*1040*/  @!P0 BRA `(.L_x_23) ;  /* 0x0000000000688947 */ /* 0x000fea0003800000 */
[CCC-:B------:R-:W-:Y:S01]  /*1050*/  FFMA.RZ R6, R19.reuse, R11.reuse, R18.reuse ;  /* 0x0000000b13067223 */ /* 0x1c0fe2000000c012 */
[CCC-:B------:R-:W-:Y:S01]  /*1060*/  FFMA.RP R7, R19.reuse, R11.reuse, R18.reuse ;  /* 0x0000000b13077223 */ /* 0x1c0fe20000008012 */
[----:B------:R-:W-:Y:S01]  /*1070*/  FFMA.RM R18, R19, R11, R18 ;  /* 0x0000000b13127223 */ /* 0x000fe20000004012 */
[C---:B------:R-:W-:Y:S02]  /*1080*/  IADD3 R10, PT, PT, R3.reuse, 0x20, RZ ;  /* 0x00000020030a7810 */ /* 0x040fe40007ffe0ff */
[----:B------:R-:W-:Y:S02]  /*1090*/  LOP3.LUT R6, R6, 0x7fffff, RZ, 0xc0, !PT ;  /* 0x007fffff06067812 */ /* 0x000fe400078ec0ff */
[C---:B------:R-:W-:Y:S02]  /*10a0*/  ISETP.NE.AND P3, PT, R3.reuse, RZ, PT ;  /* 0x000000ff0300720c */ /* 0x040fe40003f65270 */
[----:B------:R-:W-:Y:S02]  /*10b0*/  LOP3.LUT R11, R6, 0x800000, RZ, 0xfc, !PT ;  /* 0x00800000060b7812 */ /* 0x000fe400078efcff */
[----:B------:R-:W-:-:S02]  /*10c0*/  ISETP.NE.AND P1, PT, R3, RZ, PT ;  /* 0x000000ff0300720c */ /* 0x000fc40003f25270 */
[----:B------:R-:W-:Y:S02]  /*10d0*/  IADD3 R3, PT, PT, -R3, RZ, RZ ;  /* 0x000000ff03037210 */ /* 0x000fe40007ffe1ff */
[----:B------:R-:W-:Y:S02]  /*10e0*/  SHF.L.U32 R10, R11, R10, RZ ;  /* 0x0000000a0b0a7219 */ /* 0x000fe400000006ff */
[----:B------:R-:W-:Y:S02]  /*10f0*/  FSETP.NEU.FTZ.AND P0, PT, R7, R18, PT ;  /* 0x000000120700720b */ /* 0x000fe40003f1d000 */
[----:B------:R-:W-:Y:S02]  /*1100*/  SEL R6, R3, RZ, P3 ;  /* 0x000000ff03067207 */ /* 0x000fe40001800000 */
[----:B------:R-:W-:Y:S02]  /*1110*/  ISETP.NE.AND P1, PT, R10, RZ, P1 ;  /* 0x000000ff0a00720c */ /* 0x000fe40000f25270 */
[----:B------:R-:W-:-:S02]  /*1120*/  SHF.R.U32.HI R10, RZ, R6, R11 ;  /* 0x00000006ff0a7219 */ /* 0x000fc4000001160b */
[----:B------:R-:W-:Y:S02]  /*1130*/  PLOP3.LUT P0, PT, P0, P1, PT, 0xf8, 0x8f ;  /* 0x00000000008f781c */ /* 0x000fe40000703f70 */
[----:B------:R-:W-:Y:S02]  /*1140*/  SHF.R.U32.HI R6, RZ, 0x1, R10 ;  /* 0x00000001ff067819 */ /* 0x000fe4000001160a */
[----:B------:R-:W-:-:S04]  /*1150*/  SEL R3, RZ, 0x1, !P0 ;  /* 0x00000001ff037807 */ /* 0x000fc80004000000 */
[----:B------:R-:W-:-:S04]  /*1160*/  LOP3.LUT R3, R3, 0x1, R6, 0xf8, !PT ;  /* 0x0000000103037812 */ /* 0x000fc800078ef806 */
[----:B------:R-:W-:-:S05]  /*1170*/  LOP3.LUT R3, R3, R10, RZ, 0xc0, !PT ;  /* 0x0000000a03037212 */ /* 0x000fca00078ec0ff */
[----:B------:R-:W-:-:S05]  /*1180*/  IMAD.IADD R3, R6, 0x1, R3 ;  /* 0x0000000106037824 */ /* 0x000fca00078e0203 */
[----:B------:R-:W-:Y:S01]  /*1190*/  LOP3.LUT R0, R3, R0, RZ, 0xfc, !PT ;  /* 0x0000000003007212 */ /* 0x000fe200078efcff */
[----:B------:R-:W-:Y:S06]  /*11a0*/  BRA `(.L_x_23) ;  /* 0x0000000000107947 */ /* 0x000fec0003800000 */
.L_x_22:
[----:B------:R-:W-:-:S04]  /*11b0*/  LOP3.LUT R0, R0, 0x80000000, RZ, 0xc0, !PT ;  /* 0x8000000000007812 */ /* 0x000fc800078ec0ff */
[----:B------:R-:W-:Y:S01]  /*11c0*/  LOP3.LUT R0, R0, 0x7f800000, RZ, 0xfc, !PT ;  /* 0x7f80000000007812 */ /* 0x000fe200078efcff */
[----:B------:R-:W-:Y:S06]  /*11d0*/  BRA `(.L_x_23) ;  /* 0x0000000000047947 */ /* 0x000fec0003800000 */
.L_x_21:
[----:B------:R-:W-:-:S07]  /*11e0*/  LEA R0, R7, R0, 0x17 ;  /* 0x0000000007007211 */ /* 0x000fce00078eb8ff */
.L_x_23:
[----:B------:R-:W-:Y:S05]  /*11f0*/  BSYNC.RECONVERGENT B3 ;  /* 0x0000000000037941 */ /* 0x000fea0003800200 */
.L_x_20:
[----:B------:R-:W-:Y:S05]  /*1200*/  BRA `(.L_x_24) ;  /* 0x0000000000207947 */ /* 0x000fea0003800000 */
.L_x_19:
[----:B------:R-:W-:-:S04]  /*1210*/  LOP3.LUT R0, R0, 0x80000000, R3, 0x48, !PT ;  /* 0x8000000000007812 */ /* 0x000fc800078e4803 */
[----:B------:R-:W-:Y:S01]  /*1220*/  LOP3.LUT R0, R0, 0x7f800000, RZ, 0xfc, !PT ;  /* 0x7f80000000007812 */ /* 0x000fe200078efcff */
[----:B------:R-:W-:Y:S06]  /*1230*/  BRA `(.L_x_24) ;  /* 0x0000000000147947 */ /* 0x000fec0003800000 */
.L_x_18:
[----:B------:R-:W-:Y:S01]  /*1240*/  LOP3.LUT R0, R0, 0x80000000, R3, 0x48, !PT ;  /* 0x8000000000007812 */ /* 0x000fe200078e4803 */
[----:B------:R-:W-:Y:S06]  /*1250*/  BRA `(.L_x_24) ;  /* 0x00000000000c7947 */ /* 0x000fec0003800000 */
.L_x_17:
[----:B------:R-:W0:Y:S01]  /*1260*/  MUFU.RSQ R0, -QNAN ;  /* 0xffc0000000007908 */ /* 0x000e220000001400 */
[----:B------:R-:W-:Y:S05]  /*1270*/  BRA `(.L_x_24) ;  /* 0x0000000000047947 */ /* 0x000fea0003800000 */
.L_x_16:
[----:B------:R-:W-:-:S07]  /*1280*/  FADD.FTZ R0, R3, R0 ;  /* 0x0000000003007221 */ /* 0x000fce0000010000 */
.L_x_24:
[----:B------:R-:W-:Y:S05]  /*1290*/  BSYNC.RECONVERGENT B2 ;  /* 0x0000000000027941 */ /* 0x000fea0003800200 */
.L_x_14:
[----:B------:R-:W-:-:S04]  /*12a0*/  HFMA2 R3, -RZ, RZ, 0, 0 ;  /* 0x00000000ff037431 */ /* 0x000fc800000001ff */
[----:B0-----:R-:W-:Y:S05]  /*12b0*/  RET.REL.NODEC R2 `(_Z14softmax_kernelPKfPfS1_S1_i) ;  /* 0xffffffec02507950 */ /* 0x001fea0003c3ffff */
.L_x_25:
[----:B------:R-:W-:-:S00]  /*12c0*/  BRA `(.L_x_25) ;  /* 0xfffffffc00fc7947 */ /* 0x000fc0000383ffff */
[----:B------:R-:W-:-:S00]  /*12d0*/  NOP ;  /* 0x0000000000007918 */ /* 0x000fc00000000000 */
        /* <DEDUP_REMOVED lines=10> */
.L_x_47:


//--------------------- .text._Z5mysumPKfPfS1_i   --------------------------
	.section	.text._Z5mysumPKfPfS1_i,"ax",@progbits
	.align	128
        .global         _Z5mysumPKfPfS1_i
        .type           _Z5mysumPKfPfS1_i,@function
        .size           _Z5mysumPKfPfS1_i,(.L_x_49 - _Z5mysumPKfPfS1_i)
        .other          _Z5mysumPKfPfS1_i,@"STO_CUDA_ENTRY STV_DEFAULT"
_Z5mysumPKfPfS1_i:
.text._Z5mysumPKfPfS1_i:
[----:B------:R-:W-:Y:S01]  /*0000*/  LDC R1, c[0x0][0x37c] ;  /* 0x0000df00ff017b82 */ /* 0x000fe20000000800 */
[----:B------:R-:W0:Y:S01]  /*0010*/  S2R R3, SR_CTAID.X ;  /* 0x0000000000037919 */ /* 0x000e220000002500 */
[----:B------:R-:W1:Y:S06]  /*0020*/  LDCU UR4, c[0x0][0x360] ;  /* 0x00006c00ff0477ac */ /* 0x000e6c0008000800 */
[----:B------:R-:W2:Y:S01]  /*0030*/  LDC R5, c[0x0][0x370] ;  /* 0x0000dc00ff057b82 */ /* 0x000ea20000000800 */
[----:B------:R-:W-:Y:S01]  /*0040*/  BSSY.RECONVERGENT B0, `(.L_x_26) ;  /* 0x000006b000007945 */ /* 0x000fe20003800200 */
[----:B------:R-:W0:Y:S01]  /*0050*/  S2R R0, SR_TID.X ;  /* 0x0000000000007919 */ /* 0x000e220000002100 */
[----:B------:R-:W3:Y:S01]  /*0060*/  LDCU UR5, c[0x0][0x398] ;  /* 0x00007300ff0577ac */ /* 0x000ee20008000800 */
[----:B------:R-:W-:Y:S01]  /*0070*/  CS2R R8, SRZ ;  /* 0x0000000000087805 */ /* 0x000fe2000001ff00 */
[----:B------:R-:W4:Y:S01]  /*0080*/  LDCU.64 UR6, c[0x0][0x358] ;  /* 0x00006b00ff0677ac */ /* 0x000f220008000a00 */
[----:B-1----:R-:W-:Y:S01]  /*0090*/  MOV R4, UR4 ;  /* 0x0000000400047c02 */ /* 0x002fe20008000f00 */
[----:B--2---:R-:W-:-:S02]  /*00a0*/  IMAD R5, R5, UR4, RZ ;  /* 0x0000000405057c24 */ /* 0x004fc4000f8e02ff */
[----:B0-----:R-:W-:-:S05]  /*00b0*/  IMAD R6, R3, UR4, R0 ;  /* 0x0000000403067c24 */ /* 0x001fca000f8e0200 */
[----:B---3--:R-:W-:-:S13]  /*00c0*/  ISETP.GE.AND P0, PT, R6, UR5, PT ;  /* 0x0000000506007c0c */ /* 0x008fda000bf06270 */
[----:B----4-:R-:W-:Y:S05]  /*00d0*/  @P0 BRA `(.L_x_27) ;  /* 0x0000000400840947 */ /* 0x010fea0003800000 */
[----:B------:R-:W0:Y:S01]  /*00e0*/  I2F.U32.RP R13, R5 ;  /* 0x00000005000d7306 */ /* 0x000e220000209000 */
[----:B------:R-:W1:Y:S07]  /*00f0*/  LDC.64 R2, c[0x0][0x390] ;  /* 0x0000e400ff027b82 */ /* 0x000e6e0000000a00 */
[----:B0-----:R-:W0:Y:S01]  /*0100*/  MUFU.RCP R13, R13 ;  /* 0x0000000d000d7308 */ /* 0x001e220000001000 */
[----:B------:R-:W-:Y:S01]  /*0110*/  IMAD.IADD R10, R5, 0x1, R6 ;  /* 0x00000001050a7824 */ /* 0x000fe200078e0206 */
[----:B------:R-:W-:Y:S01]  /*0120*/  IADD3 R15, PT, PT, RZ, -R5, RZ ;  /* 0x80000005ff0f7210 */ /* 0x000fe20007ffe0ff */
[----:B-1----:R1:W5:Y:S03]  /*0130*/  LDG.E R7, desc[UR6][R2.64] ;  /* 0x0000000602077981 */ /* 0x002366000c1e1900 */
[C---:B------:R-:W-:Y:S01]  /*0140*/  ISETP.GE.AND P0, PT, R10.reuse, UR5, PT ;  /* 0x000000050a007c0c */ /* 0x040fe2000bf06270 */
[----:B------:R-:W-:Y:S01]  /*0150*/  BSSY.RECONVERGENT B1, `(.L_x_28) ;  /* 0x000002d000017945 */ /* 0x000fe20003800200 */
[----:B------:R-:W-:-:S02]  /*0160*/  VIMNMX R11, PT, PT, R10, UR5, !PT ;  /* 0x000000050a0b7c48 */ /* 0x000fc4000ffe0100 */
[----:B------:R-:W-:Y:S01]  /*0170*/  SEL R12, RZ, 0x1, P0 ;  /* 0x00000001ff0c7807 */ /* 0x000fe20000000000 */
[----:B0-----:R-:W-:Y:S01]  /*0180*/  VIADD R8, R13, 0xffffffe ;  /* 0x0ffffffe0d087836 */ /* 0x001fe20000000000 */
[----:B------:R-:W-:Y:S02]  /*0190*/  ISETP.NE.U32.AND P2, PT, R5, RZ, PT ;  /* 0x000000ff0500720c */ /* 0x000fe40003f45070 */
[----:B------:R-:W-:Y:S01]  /*01a0*/  IADD3 R10, PT, PT, R11, -R10, -R12 ;  /* 0x8000000a0b0a7210 */ /* 0x000fe20007ffe80c */
[----:B------:R0:W1:Y:S02]  /*01b0*/  F2I.FTZ.U32.TRUNC.NTZ R9, R8 ;  /* 0x0000000800097305 */ /* 0x000064000021f000 */
[----:B0-----:R-:W-:Y:S02]  /*01c0*/  HFMA2 R8, -RZ, RZ, 0, 0 ;  /* 0x00000000ff087431 */ /* 0x001fe400000001ff */
[----:B-1----:R-:W-:-:S04]  /*01d0*/  IMAD R3, R15, R9, RZ ;  /* 0x000000090f037224 */ /* 0x002fc800078e02ff */
[----:B------:R-:W-:-:S06]  /*01e0*/  IMAD.HI.U32 R9, R9, R3, R8 ;  /* 0x0000000309097227 */ /* 0x000fcc00078e0008 */
[----:B------:R-:W-:-:S04]  /*01f0*/  IMAD.HI.U32 R9, R9, R10, RZ ;  /* 0x0000000a09097227 */ /* 0x000fc800078e00ff */
[----:B------:R-:W-:-:S04]  /*0200*/  IMAD.MOV R2, RZ, RZ, -R9 ;  /* 0x000000ffff027224 */ /* 0x000fc800078e0a09 */
[----:B------:R-:W-:Y:S02]  /*0210*/  IMAD R10, R5, R2, R10 ;  /* 0x00000002050a7224 */ /* 0x000fe400078e020a */
[----:B------:R-:W0:Y:S03]  /*0220*/  LDC.64 R2, c[0x0][0x380] ;  /* 0x0000e000ff027b82 */ /* 0x000e260000000a00 */
[----:B------:R-:W-:-:S13]  /*0230*/  ISETP.GE.U32.AND P0, PT, R10, R5, PT ;  /* 0x000000050a00720c */ /* 0x000fda0003f06070 */
[----:B------:R-:W-:Y:S01]  /*0240*/  @P0 IADD3 R10, PT, PT, -R5, R10, RZ ;  /* 0x0000000a050a0210 */ /* 0x000fe20007ffe1ff */
[----:B------:R-:W-:-:S03]  /*0250*/  @P0 VIADD R9, R9, 0x1 ;  /* 0x0000000109090836 */ /* 0x000fc60000000000 */
[----:B------:R-:W-:-:S13]  /*0260*/  ISETP.GE.U32.AND P1, PT, R10, R5, PT ;  /* 0x000000050a00720c */ /* 0x000fda0003f26070 */
[----:B------:R-:W-:Y:S02]  /*0270*/  @P1 IADD3 R9, PT, PT, R9, 0x1, RZ ;  /* 0x0000000109091810 */ /* 0x000fe40007ffe0ff */
[----:B------:R-:W-:-:S05]  /*0280*/  @!P2 LOP3.LUT R9, RZ, R5, RZ, 0x33, !PT ;  /* 0x00000005ff09a212 */ /* 0x000fca00078e33ff */
[----:B------:R-:W-:-:S05]  /*0290*/  IMAD.IADD R12, R12, 0x1, R9 ;  /* 0x000000010c0c7824 */ /* 0x000fca00078e0209 */
[C---:B------:R-:W-:Y:S02]  /*02a0*/  LOP3.LUT R8, R12.reuse, 0x3, RZ, 0xc0, !PT ;  /* 0x000000030c087812 */ /* 0x040fe400078ec0ff */
[----:B------:R-:W-:Y:S02]  /*02b0*/  ISETP.GE.U32.AND P0, PT, R12, 0x3, PT ;  /* 0x000000030c00780c */ /* 0x000fe40003f06070 */
[----:B------:R-:W-:Y:S02]  /*02c0*/  ISETP.NE.AND P1, PT, R8, 0x3, PT ;  /* 0x000000030800780c */ /* 0x000fe40003f25270 */
[----:B------:R-:W-:-:S11]  /*02d0*/  CS2R R8, SRZ ;  /* 0x0000000000087805 */ /* 0x000fd6000001ff00 */
[----:B0-----:R-:W-:Y:S05]  /*02e0*/  @!P1 BRA `(.L_x_29) ;  /* 0x00000000004c9947 */ /* 0x001fea0003800000 */
[----:B------:R-:W0:Y:S01]  /*02f0*/  LDC.64 R10, c[0x0][0x380] ;  /* 0x0000e000ff0a7b82 */ /* 0x000e220000000a00 */
[----:B------:R-:W-:-:S04]  /*0300*/  IADD3 R8, PT, PT, R12, 0x1, RZ ;  /* 0x000000010c087810 */ /* 0x000fc80007ffe0ff */
[----:B------:R-:W-:Y:S02]  /*0310*/  LOP3.LUT R12, R8, 0x3, RZ, 0xc0, !PT ;  /* 0x00000003080c7812 */ /* 0x000fe400078ec0ff */
[----:B------:R-:W-:-:S03]  /*0320*/  CS2R R8, SRZ ;  /* 0x0000000000087805 */ /* 0x000fc6000001ff00 */
[----:B------:R-:W-:-:S07]  /*0330*/  IMAD.MOV R16, RZ, RZ, -R12 ;  /* 0x000000ffff107224 */ /* 0x000fce00078e0a0c */
.L_x_30:
[----:B0-----:R-:W-:-:S06]  /*0340*/  IMAD.WIDE R12, R6, 0x4, R10 ;  /* 0x00000004060c7825 */ /* 0x001fcc00078e020a */
[----:B------:R-:W2:Y:S01]  /*0350*/  LDG.E R12, desc[UR6][R12.64] ;  /* 0x000000060c0c7981 */ /* 0x000ea2000c1e1900 */
[----:B------:R-:W-:Y:S02]  /*0360*/  IADD3 R16, PT, PT, R16, 0x1, RZ ;  /* 0x0000000110107810 */ /* 0x000fe40007ffe0ff */
[----:B------:R-:W-:Y:S01]  /*0370*/  IADD3 R6, PT, PT, R5, R6, RZ ;  /* 0x0000000605067210 */ /* 0x000fe20007ffe0ff */
[----:B--2--5:R-:W-:-:S04]  /*0380*/  FADD R14, -R7, R12 ;  /* 0x0000000c070e7221 */ /* 0x024fc80000000100 */
[----:B------:R-:W-:-:S05]  /*0390*/  FMUL R17, R14, 1.4426950216293334961 ;  /* 0x3fb8aa3b0e117820 */ /* 0x000fca0000400000 */
[----:B------:R-:W-:-:S13]  /*03a0*/  FSETP.GEU.AND P1, PT, R17, -126, PT ;  /* 0xc2fc00001100780b */ /* 0x000fda0003f2e000 */
[----:B------:R-:W-:-:S04]  /*03b0*/  @!P1 FMUL R17, R17, 0.5 ;  /* 0x3f00000011119820 */ /* 0x000fc80000400000 */
[----:B------:R-:W0:Y:S02]  /*03c0*/  MUFU.EX2 R14, R17 ;  /* 0x00000011000e7308 */ /* 0x000e240000000800 */
[----:B0-----:R-:W-:Y:S01]  /*03d0*/  @!P1 FMUL R14, R14, R14 ;  /* 0x0000000e0e0e9220 */ /* 0x001fe20000400000 */
[----:B------:R-:W-:-:S05]  /*03e0*/  ISETP.NE.AND P1, PT, R16, RZ, PT ;  /* 0x000000ff1000720c */ /* 0x000fca0003f25270 */
[----:B------:R-:W0:Y:S02]  /*03f0*/  F2F.F64.F32 R14, R14 ;  /* 0x0000000e000e7310 */ /* 0x000e240000201800 */
[----:B0-----:R-:W-:-:S06]  /*0400*/  DADD R8, R14, R8 ;  /* 0x000000000e087229 */ /* 0x001fcc0000000008 */
[----:B------:R-:W-:Y:S05]  /*0410*/  @P1 BRA `(.L_x_30) ;  /* 0xfffffffc00c81947 */ /* 0x000fea000383ffff */
.L_x_29:
[----:B------:R-:W-:Y:S05]  /*0420*/  BSYNC.RECONVERGENT B1 ;  /* 0x0000000000017941 */ /* 0x000fea0003800200 */
.L_x_28:
[----:B------:R-:W-:Y:S05]  /*0430*/  @!P0 BRA `(.L_x_27) ;  /* 0x0000000000ac8947 */ /* 0x000fea0003800000 */
.L_x_31:
[----:B------:R-:W-:-:S05]  /*0440*/  IMAD.WIDE R16, R6, 0x4, R2 ;  /* 0x0000000406107825 */ /* 0x000fca00078e0202 */
[----:B------:R-:W2:Y:S01]  /*0450*/  LDG.E R18, desc[UR6][R16.64] ;  /* 0x0000000610127981 */ /* 0x000ea2000c1e1900 */
[----:B------:R-:W-:-:S05]  /*0460*/  IMAD.WIDE R10, R5, 0x4, R16 ;  /* 0x00000004050a7825 */ /* 0x000fca00078e0210 */
[----:B------:R-:W3:Y:S01]  /*0470*/  LDG.E R20, desc[UR6][R10.64] ;  /* 0x000000060a147981 */ /* 0x000ee2000c1e1900 */
[----:B------:R-:W-:-:S05]  /*0480*/  IMAD.WIDE R12, R5, 0x4, R10 ;  /* 0x00000004050c7825 */ /* 0x000fca00078e020a */
[----:B------:R-:W4:Y:S01]  /*0490*/  LDG.E R22, desc[UR6][R12.64] ;  /* 0x000000060c167981 */ /* 0x000f22000c1e1900 */
[----:B------:R-:W-:-:S06]  /*04a0*/  IMAD.WIDE R14, R5, 0x4, R12 ;  /* 0x00000004050e7825 */ /* 0x000fcc00078e020c */
[----:B------:R-:W4:Y:S01]  /*04b0*/  LDG.E R14, desc[UR6][R14.64] ;  /* 0x000000060e0e7981 */ /* 0x000f22000c1e1900 */
[----:B------:R-:W-:Y:S02]  /*04c0*/  IMAD R6, R5, 0x4, R6 ;  /* 0x0000000405067824 */ /* 0x000fe400078e0206 */
[----:B--2--5:R-:W-:-:S04]  /*04d0*/  FADD R18, -R7, R18 ;  /* 0x0000001207127221 */ /* 0x024fc80000000100 */
[----:B------:R-:W-:Y:S01]  /*04e0*/  FMUL R18, R18, 1.4426950216293334961 ;  /* 0x3fb8aa3b12127820 */ /* 0x000fe20000400000 */
[----:B---3--:R-:W-:-:S04]  /*04f0*/  FADD R20, -R7, R20 ;  /* 0x0000001407147221 */ /* 0x008fc80000000100 */
[----:B------:R-:W-:Y:S01]  /*0500*/  FSETP.GEU.AND P2, PT, R18, -126, PT ;  /* 0xc2fc00001200780b */ /* 0x000fe20003f4e000 */
[----:B------:R-:W-:Y:S01]  /*0510*/  FMUL R20, R20, 1.4426950216293334961 ;  /* 0x3fb8aa3b14147820 */ /* 0x000fe20000400000 */
[----:B----4-:R-:W-:-:S04]  /*0520*/  FADD R22, -R7, R22 ;  /* 0x0000001607167221 */ /* 0x010fc80000000100 */
[----:B------:R-:W-:Y:S01]  /*0530*/  FSETP.GEU.AND P1, PT, R20, -126, PT ;  /* 0xc2fc00001400780b */ /* 0x000fe20003f2e000 */
[----:B------:R-:W-:Y:S01]  /*0540*/  FMUL R22, R22, 1.4426950216293334961 ;  /* 0x3fb8aa3b16167820 */ /* 0x000fe20000400000 */
[----:B------:R-:W-:-:S04]  /*0550*/  FADD R14, -R7, R14 ;  /* 0x0000000e070e7221 */ /* 0x000fc80000000100 */
[----:B------:R-:W-:Y:S01]  /*0560*/  FSETP.GEU.AND P0, PT, R22, -126, PT ;  /* 0xc2fc00001600780b */ /* 0x000fe20003f0e000 */
[----:B------:R-:W-:Y:S01]  /*0570*/  @!P2 FMUL R18, R18, 0.5 ;  /* 0x3f0000001212a820 */ /* 0x000fe20000400000 */
[----:B------:R-:W-:-:S03]  /*0580*/  FMUL R17, R14, 1.4426950216293334961 ;  /* 0x3fb8aa3b0e117820 */ /* 0x000fc60000400000 */
[----:B------:R-:W0:Y:S02]  /*0590*/  MUFU.EX2 R16, R18 ;  /* 0x0000001200107308 */ /* 0x000e240000000800 */
[----:B------:R-:W-:-:S06]  /*05a0*/  @!P1 FMUL R20, R20, 0.5 ;  /* 0x3f00000014149820 */ /* 0x000fcc0000400000 */
[----:B------:R-:W1:Y:S01]  /*05b0*/  MUFU.EX2 R14, R20 ;  /* 0x00000014000e7308 */ /* 0x000e620000000800 */
[----:B------:R-:W-:-:S07]  /*05c0*/  @!P0 FMUL R22, R22, 0.5 ;  /* 0x3f00000016168820 */ /* 0x000fce0000400000 */
[----:B------:R-:W2:Y:S01]  /*05d0*/  MUFU.EX2 R15, R22 ;  /* 0x00000016000f7308 */ /* 0x000ea20000000800 */
[----:B0-----:R-:W-:Y:S01]  /*05e0*/  @!P2 FMUL R16, R16, R16 ;  /* 0x000000101010a220 */ /* 0x001fe20000400000 */
[----:B------:R-:W-:-:S06]  /*05f0*/  FSETP.GEU.AND P2, PT, R17, -126, PT ;  /* 0xc2fc00001100780b */ /* 0x000fcc0003f4e000 */
[----:B------:R-:W0:Y:S01]  /*0600*/  F2F.F64.F32 R10, R16 ;  /* 0x00000010000a7310 */ /* 0x000e220000201800 */
[----:B-1----:R-:W-:-:S06]  /*0610*/  @!P1 FMUL R14, R14, R14 ;  /* 0x0000000e0e0e9220 */ /* 0x002fcc0000400000 */
[----:B------:R-:W-:Y:S01]  /*0620*/  @!P2 FMUL R17, R17, 0.5 ;  /* 0x3f0000001111a820 */ /* 0x000fe20000400000 */
[----:B------:R-:W1:Y:S01]  /*0630*/  F2F.F64.F32 R12, R14 ;  /* 0x0000000e000c7310 */ /* 0x000e620000201800 */
[----:B--2---:R-:W-:Y:S01]  /*0640*/  @!P0 FMUL R15, R15, R15 ;  /* 0x0000000f0f0f8220 */ /* 0x004fe20000400000 */
[----:B------:R-:W-:Y:S01]  /*0650*/  ISETP.GE.AND P0, PT, R6, UR5, PT ;  /* 0x0000000506007c0c */ /* 0x000fe2000bf06270 */
[----:B0-----:R-:W-:-:S05]  /*0660*/  DADD R10, R10, R8 ;  /* 0x000000000a0a7229 */ /* 0x001fca0000000008 */
[----:B------:R-:W0:Y:S03]  /*0670*/  MUFU.EX2 R18, R17 ;  /* 0x0000001100127308 */ /* 0x000e260000000800 */
[----:B-1----:R-:W-:-:S05]  /*0680*/  DADD R10, R10, R12 ;  /* 0x000000000a0a7229 */ /* 0x002fca000000000c */
[----:B------:R-:W1:Y:S01]  /*0690*/  F2F.F64.F32 R8, R15 ;  /* 0x0000000f00087310 */ /* 0x000e620000201800 */
[----:B0-----:R-:W-:-:S07]  /*06a0*/  @!P2 FMUL R18, R18, R18 ;  /* 0x000000121212a220 */ /* 0x001fce0000400000 */
[----:B------:R-:W0:Y:S01]  /*06b0*/  F2F.F64.F32 R12, R18 ;  /* 0x00000012000c7310 */ /* 0x000e220000201800 */
[----:B-1----:R-:W-:-:S08]  /*06c0*/  DADD R8, R10, R8 ;  /* 0x000000000a087229 */ /* 0x002fd00000000008 */
[----:B0-----:R-:W-:Y:S01]  /*06d0*/  DADD R8, R8, R12 ;  /* 0x0000000008087229 */ /* 0x001fe2000000000c */
[----:B------:R-:W-:Y:S10]  /*06e0*/  @!P0 BRA `(.L_x_31) ;  /* 0xfffffffc00548947 */ /* 0x000ff4000383ffff */
.L_x_27:
[----:B------:R-:W-:Y:S05]  /*06f0*/  BSYNC.RECONVERGENT B0 ;  /* 0x0000000000007941 */ /* 0x000fea0003800200 */
.L_x_26:
[----:B------:R-:W0:Y:S01]  /*0700*/  S2UR UR5, SR_CgaCtaId ;  /* 0x00000000000579c3 */ /* 0x000e220000008800 */
[----:B------:R-:W-:Y:S01]  /*0710*/  UMOV UR4, 0x400 ;  /* 0x0000040000047882 */ /* 0x000fe20000000000 */
[----:B------:R-:W-:Y:S02]  /*0720*/  ISETP.GE.U32.AND P1, PT, R4, 0x2, PT ;  /* 0x000000020400780c */ /* 0x000fe40003f26070 */
[----:B------:R-:W-:Y:S01]  /*0730*/  ISETP.NE.AND P0, PT, R0, RZ, PT ;  /* 0x000000ff0000720c */ /* 0x000fe20003f05270 */
[----:B0-----:R-:W-:-:S06]  /*0740*/  ULEA UR4, UR5, UR4, 0x18 ;  /* 0x0000000405047291 */ /* 0x001fcc000f8ec0ff */
[----:B------:R-:W-:-:S05]  /*0750*/  LEA R5, R0, UR4, 0x3 ;  /* 0x0000000400057c11 */ /* 0x000fca000f8e18ff */
[----:B------:R0:W-:Y:S01]  /*0760*/  STS.64 [R5], R8 ;  /* 0x0000000805007388 */ /* 0x0001e20000000a00 */
[----:B------:R-:W-:Y:S06]  /*0770*/  BAR.SYNC.DEFER_BLOCKING 0x0 ;  /* 0x0000000000007b1d */ /* 0x000fec0000010000 */
[----:B------:R-:W-:Y:S05]  /*0780*/  @!P1 BRA `(.L_x_32) ;  /* 0x00000000002c9947 */ /* 0x000fea0003800000 */
.L_x_33:
[----:B0-----:R-:W-:-:S04]  /*0790*/  SHF.R.U32.HI R9, RZ, 0x1, R4 ;  /* 0x00000001ff097819 */ /* 0x001fc80000011604 */
[----:B------:R-:W-:-:S13]  /*07a0*/  ISETP.GE.U32.AND P1, PT, R0, R9, PT ;  /* 0x000000090000720c */ /* 0x000fda0003f26070 */
[----:B------:R-:W-:Y:S01]  /*07b0*/  @!P1 LEA R8, R9, R5, 0x3 ;  /* 0x0000000509089211 */ /* 0x000fe200078e18ff */
[----:B-----5:R-:W-:Y:S04]  /*07c0*/  @!P1 LDS.64 R6, [R5] ;  /* 0x0000000005069984 */ /* 0x020fe80000000a00 */
[----:B------:R-:W0:Y:S02]  /*07d0*/  @!P1 LDS.64 R2, [R8] ;  /* 0x0000000008029984 */ /* 0x000e240000000a00 */
[----:B0-----:R-:W-:-:S07]  /*07e0*/  @!P1 DADD R2, R2, R6 ;  /* 0x0000000002029229 */ /* 0x001fce0000000006 */
[----:B------:R1:W-:Y:S01]  /*07f0*/  @!P1 STS.64 [R5], R2 ;  /* 0x0000000205009388 */ /* 0x0003e20000000a00 */
[----:B------:R-:W-:Y:S01]  /*0800*/  BAR.SYNC.DEFER_BLOCKING 0x0 ;  /* 0x0000000000007b1d */ /* 0x000fe20000010000 */
[----:B------:R-:W-:Y:S02]  /*0810*/  ISETP.GT.U32.AND P1, PT, R4, 0x3, PT ;  /* 0x000000030400780c */ /* 0x000fe40003f24070 */
[----:B------:R-:W-:-:S11]  /*0820*/  MOV R4, R9 ;  /* 0x0000000900047202 */ /* 0x000fd60000000f00 */
[----:B-1----:R-:W-:Y:S05]  /*0830*/  @P1 BRA `(.L_x_33) ;  /* 0xfffffffc00d41947 */ /* 0x002fea000383ffff */
.L_x_32:
[----:B------:R-:W-:Y:S05]  /*0840*/  @P0 EXIT ;  /* 0x000000000000094d */ /* 0x000fea0003800000 */
[----:B------:R-:W1:Y:S01]  /*0850*/  S2UR UR5, SR_CgaCtaId ;  /* 0x00000000000579c3 */ /* 0x000e620000008800 */
[----:B------:R-:W-:-:S07]  /*0860*/  UMOV UR4, 0x400 ;  /* 0x0000040000047882 */ /* 0x000fce0000000000 */
[----:B0-----:R-:W0:Y:S01]  /*0870*/  LDC.64 R4, c[0x0][0x388] ;  /* 0x0000e200ff047b82 */ /* 0x001e220000000a00 */
[----:B-1----:R-:W-:-:S09]  /*0880*/  ULEA UR4, UR5, UR4, 0x18 ;  /* 0x0000000405047291 */ /* 0x002fd2000f8ec0ff */
[----:B------:R-:W1:Y:S02]  /*0890*/  LDS.64 R2, [UR4] ;  /* 0x00000004ff027984 */ /* 0x000e640008000a00 */
[----:B-1----:R-:W0:Y:S02]  /*08a0*/  F2F.F32.F64 R3, R2 ;  /* 0x0000000200037310 */ /* 0x002e240000301000 */
[----:B0-----:R-:W-:Y:S01]  /*08b0*/  REDG.E.ADD.F32.FTZ.RN.STRONG.GPU desc[UR6][R4.64], R3 ;  /* 0x00000003040079a6 */ /* 0x001fe2000c12f306 */
[----:B------:R-:W-:Y:S05]  /*08c0*/  EXIT ;  /* 0x000000000000794d */ /* 0x000fea0003800000 */
.L_x_34:
        /* <DEDUP_REMOVED lines=11> */
.L_x_49:


//--------------------- .text._Z5mymaxPKfPfi      --------------------------
	.section	.text._Z5mymaxPKfPfi,"ax",@progbits
	.align	128
        .global         _Z5mymaxPKfPfi
        .type           _Z5mymaxPKfPfi,@function
        .size           _Z5mymaxPKfPfi,(.L_x_50 - _Z5mymaxPKfPfi)
        .other          _Z5mymaxPKfPfi,@"STO_CUDA_ENTRY STV_DEFAULT"
_Z5mymaxPKfPfi:
.text._Z5mymaxPKfPfi:
[----:B------:R-:W-:Y:S01]  /*0000*/  LDC R1, c[0x0][0x37c] ;  /* 0x0000df00ff017b82 */ /* 0x000fe20000000800 */
[----:B------:R-:W0:Y:S01]  /*0010*/  S2R R3, SR_CTAID.X ;  /* 0x0000000000037919 */ /* 0x000e220000002500 */
[----:B------:R-:W1:Y:S06]  /*0020*/  LDCU UR4, c[0x0][0x360] ;  /* 0x00006c00ff0477ac */ /* 0x000e6c0008000800 */
[----:B------:R-:W2:Y:S01]  /*0030*/  LDC R7, c[0x0][0x370] ;  /* 0x0000dc00ff077b82 */ /* 0x000ea20000000800 */
[----:B------:R-:W-:Y:S01]  /*0040*/  BSSY.RECONVERGENT B0, `(.L_x_35) ;  /* 0x0000049000007945 */ /* 0x000fe20003800200 */
[----:B------:R-:W0:Y:S01]  /*0050*/  S2R R0, SR_TID.X ;  /* 0x0000000000007919 */ /* 0x000e220000002100 */
[----:B------:R-:W3:Y:S01]  /*0060*/  LDCU UR5, c[0x0][0x390] ;  /* 0x00007200ff0577ac */ /* 0x000ee20008000800 */
[----:B------:R-:W-:-:S02]  /*0070*/  IMAD.MOV.U32 R4, RZ, RZ, 0x0 ;  /* 0x00000000ff047424 */ /* 0x000fc400078e00ff */
[----:B------:R-:W-:Y:S01]  /*0080*/  IMAD.MOV.U32 R5, RZ, RZ, -0x100000 ;  /* 0xfff00000ff057424 */ /* 0x000fe200078e00ff */
[----:B------:R-:W4:Y:S01]  /*0090*/  LDCU.64 UR6, c[0x0][0x358] ;  /* 0x00006b00ff0677ac */ /* 0x000f220008000a00 */
[----:B-1----:R-:W-:Y:S02]  /*00a0*/  IMAD.U32 R2, RZ, RZ, UR4 ;  /* 0x00000004ff027e24 */ /* 0x002fe4000f8e00ff */
[----:B0-----:R-:W-:Y:S02]  /*00b0*/  IMAD R6, R3, UR4, R0 ;  /* 0x0000000403067c24 */ /* 0x001fe4000f8e0200 */
[----:B--2---:R-:W-:-:S03]  /*00c0*/  IMAD R3, R7, UR4, RZ ;  /* 0x0000000407037c24 */ /* 0x004fc6000f8e02ff */
[----:B---3--:R-:W-:-:S13]  /*00d0*/  ISETP.GE.AND P0, PT, R6, UR5, PT ;  /* 0x0000000506007c0c */ /* 0x008fda000bf06270 */
[----:B----4-:R-:W-:Y:S05]  /*00e0*/  @P0 BRA `(.L_x_36) ;  /* 0x0000000000f80947 */ /* 0x010fea0003800000 */
[----:B------:R-:W0:Y:S01]  /*00f0*/  I2F.U32.RP R10, R3 ;  /* 0x00000003000a7306 */ /* 0x000e220000209000 */
[----:B------:R-:W-:Y:S01]  /*0100*/  MOV R4, R6 ;  /* 0x0000000600047202 */ /* 0x000fe20000000f00 */
[----:B------:R-:W-:Y:S01]  /*0110*/  IMAD.MOV R11, RZ, RZ, -R3 ;  /* 0x000000ffff0b7224 */ /* 0x000fe200078e0a03 */
[C---:B------:R-:W-:Y:S01]  /*0120*/  ISETP.NE.U32.AND P2, PT, R3.reuse, RZ, PT ;  /* 0x000000ff0300720c */ /* 0x040fe20003f45070 */
[----:B------:R-:W-:Y:S01]  /*0130*/  IMAD.MOV.U32 R6, RZ, RZ, RZ ;  /* 0x000000ffff067224 */ /* 0x000fe200078e00ff */
[----:B------:R-:W-:Y:S01]  /*0140*/  BSSY.RECONVERGENT B1, `(.L_x_37) ;  /* 0x0000026000017945 */ /* 0x000fe20003800200 */
[----:B------:R-:W-:-:S05]  /*0150*/  IMAD.IADD R5, R3, 0x1, R4 ;  /* 0x0000000103057824 */ /* 0x000fca00078e0204 */
[C---:B------:R-:W-:Y:S02]  /*0160*/  ISETP.GE.AND P0, PT, R5.reuse, UR5, PT ;  /* 0x0000000505007c0c */ /* 0x040fe4000bf06270 */
[----:B------:R-:W-:Y:S01]  /*0170*/  VIMNMX R8, PT, PT, R5, UR5, !PT ;  /* 0x0000000505087c48 */ /* 0x000fe2000ffe0100 */
[----:B0-----:R-:W0:Y:S01]  /*0180*/  MUFU.RCP R10, R10 ;  /* 0x0000000a000a7308 */ /* 0x001e220000001000 */
[----:B------:R-:W-:-:S04]  /*0190*/  SEL R9, RZ, 0x1, P0 ;  /* 0x00000001ff097807 */ /* 0x000fc80000000000 */
[----:B------:R-:W-:Y:S01]  /*01a0*/  IADD3 R8, PT, PT, R8, -R5, -R9 ;  /* 0x8000000508087210 */ /* 0x000fe20007ffe809 */
[----:B0-----:R-:W-:-:S06]  /*01b0*/  VIADD R7, R10, 0xffffffe ;  /* 0x0ffffffe0a077836 */ /* 0x001fcc0000000000 */
[----:B------:R-:W0:Y:S02]  /*01c0*/  F2I.FTZ.U32.TRUNC.NTZ R7, R7 ;  /* 0x0000000700077305 */ /* 0x000e24000021f000 */
[----:B0-----:R-:W-:-:S04]  /*01d0*/  IMAD R11, R11, R7, RZ ;  /* 0x000000070b0b7224 */ /* 0x001fc800078e02ff */
[----:B------:R-:W-:-:S06]  /*01e0*/  IMAD.HI.U32 R11, R7, R11, R6 ;  /* 0x0000000b070b7227 */ /* 0x000fcc00078e0006 */
[----:B------:R-:W-:-:S05]  /*01f0*/  IMAD.HI.U32 R6, R11, R8, RZ ;  /* 0x000000080b067227 */ /* 0x000fca00078e00ff */
[----:B------:R-:W-:-:S05]  /*0200*/  IADD3 R5, PT, PT, -R6, RZ, RZ ;  /* 0x000000ff06057210 */ /* 0x000fca0007ffe1ff */
[----:B------:R-:W-:-:S05]  /*0210*/  IMAD R8, R3, R5, R8 ;  /* 0x0000000503087224 */ /* 0x000fca00078e0208 */
[----:B------:R-:W-:-:S13]  /*0220*/  ISETP.GE.U32.AND P0, PT, R8, R3, PT ;  /* 0x000000030800720c */ /* 0x000fda0003f06070 */
[----:B------:R-:W-:Y:S02]  /*0230*/  @P0 IMAD.IADD R8, R8, 0x1, -R3 ;  /* 0x0000000108080824 */ /* 0x000fe400078e0a03 */
[----:B------:R-:W-:-:S03]  /*0240*/  @P0 VIADD R6, R6, 0x1 ;  /* 0x0000000106060836 */ /* 0x000fc60000000000 */
[----:B------:R-:W-:-:S13]  /*0250*/  ISETP.GE.U32.AND P1, PT, R8, R3, PT ;  /* 0x000000030800720c */ /* 0x000fda0003f26070 */
[----:B------:R-:W-:Y:S01]  /*0260*/  @P1 VIADD R6, R6, 0x1 ;  /* 0x0000000106061836 */ /* 0x000fe20000000000 */
[----:B------:R-:W-:-:S04]  /*0270*/  @!P2 LOP3.LUT R6, RZ, R3, RZ, 0x33, !PT ;  /* 0x00000003ff06a212 */ /* 0x000fc800078e33ff */
[----:B------:R-:W-:-:S04]  /*0280*/  IADD3 R6, PT, PT, R9, R6, RZ ;  /* 0x0000000609067210 */ /* 0x000fc80007ffe0ff */
[C---:B------:R-:W-:Y:S02]  /*0290*/  LOP3.LUT R5, R6.reuse, 0x3, RZ, 0xc0, !PT ;  /* 0x0000000306057812 */ /* 0x040fe400078ec0ff */
[----:B------:R-:W-:Y:S02]  /*02a0*/  ISETP.GE.U32.AND P1, PT, R6, 0x3, PT ;  /* 0x000000030600780c */ /* 0x000fe40003f26070 */
[----:B------:R-:W-:Y:S01]  /*02b0*/  ISETP.NE.AND P0, PT, R5, 0x3, PT ;  /* 0x000000030500780c */ /* 0x000fe20003f05270 */
[----:B------:R-:W-:-:S12]  /*02c0*/  IMAD.MOV.U32 R5, RZ, RZ, -0x800000 ;  /* 0xff800000ff057424 */ /* 0x000fd800078e00ff */
[----:B------:R-:W-:Y:S05]  /*02d0*/  @!P0 BRA `(.L_x_38) ;  /* 0x0000000000308947 */ /* 0x000fea0003800000 */
[----:B------:R-:W0:Y:S01]  /*02e0*/  LDC.64 R8, c[0x0][0x380] ;  /* 0x0000e000ff087b82 */ /* 0x000e220000000a00 */
[----:B------:R-:W-:-:S05]  /*02f0*/  VIADD R5, R6, 0x1 ;  /* 0x0000000106057836 */ /* 0x000fca0000000000 */
[----:B------:R-:W-:Y:S01]  /*0300*/  LOP3.LUT R6, R5, 0x3, RZ, 0xc0, !PT ;  /* 0x0000000305067812 */ /* 0x000fe200078ec0ff */
[----:B------:R-:W-:-:S03]  /*0310*/  IMAD.MOV.U32 R5, RZ, RZ, -0x800000 ;  /* 0xff800000ff057424 */ /* 0x000fc600078e00ff */
[----:B------:R-:W-:-:S07]  /*0320*/  IADD3 R10, PT, PT, -R6, RZ, RZ ;  /* 0x000000ff060a7210 */ /* 0x000fce0007ffe1ff */
.L_x_39:
[----:B0-----:R-:W-:-:S06]  /*0330*/  IMAD.WIDE R6, R4, 0x4, R8 ;  /* 0x0000000404067825 */ /* 0x001fcc00078e0208 */
[----:B------:R-:W2:Y:S01]  /*0340*/  LDG.E R6, desc[UR6][R6.64] ;  /* 0x0000000606067981 */ /* 0x000ea2000c1e1900 */
[----:B------:R-:W-:Y:S02]  /*0350*/  VIADD R10, R10, 0x1 ;  /* 0x000000010a0a7836 */ /* 0x000fe40000000000 */
[----:B------:R-:W-:-:S03]  /*0360*/  IMAD.IADD R4, R3, 0x1, R4 ;  /* 0x0000000103047824 */ /* 0x000fc600078e0204 */
[----:B------:R-:W-:Y:S02]  /*0370*/  ISETP.NE.AND P0, PT, R10, RZ, PT ;  /* 0x000000ff0a00720c */ /* 0x000fe40003f05270 */
[----:B--2---:R-:W-:-:S11]  /*0380*/  FMNMX R5, R6, R5, !PT ;  /* 0x0000000506057209 */ /* 0x004fd60007800000 */
[----:B------:R-:W-:Y:S05]  /*0390*/  @P0 BRA `(.L_x_39) ;  /* 0xfffffffc00e40947 */ /* 0x000fea000383ffff */
.L_x_38:
[----:B------:R-:W-:Y:S05]  /*03a0*/  BSYNC.RECONVERGENT B1 ;  /* 0x0000000000017941 */ /* 0x000fea0003800200 */
.L_x_37:
[----:B------:R-:W-:Y:S04]  /*03b0*/  BSSY.RECONVERGENT B1, `(.L_x_40) ;  /* 0x0000010000017945 */ /* 0x000fe80003800200 */
[----:B------:R-:W-:Y:S05]  /*03c0*/  @!P1 BRA `(.L_x_41) ;  /* 0x0000000000389947 */ /* 0x000fea0003800000 */
.L_x_42:
[----:B------:R-:W0:Y:S02]  /*03d0*/  LDC.64 R6, c[0x0][0x380] ;  /* 0x0000e000ff067b82 */ /* 0x000e240000000a00 */
[----:B0-----:R-:W-:-:S04]  /*03e0*/  IMAD.WIDE R12, R4, 0x4, R6 ;  /* 0x00000004040c7825 */ /* 0x001fc800078e0206 */
[C---:B------:R-:W-:Y:S02]  /*03f0*/  IMAD.WIDE R6, R3.reuse, 0x4, R12 ;  /* 0x0000000403067825 */ /* 0x040fe400078e020c */
[----:B------:R-:W2:Y:S02]  /*0400*/  LDG.E R12, desc[UR6][R12.64] ;  /* 0x000000060c0c7981 */ /* 0x000ea4000c1e1900 */
[C---:B------:R-:W-:Y:S02]  /*0410*/  IMAD.WIDE R8, R3.reuse, 0x4, R6 ;  /* 0x0000000403087825 */ /* 0x040fe400078e0206 */
[----:B------:R-:W2:Y:S02]  /*0420*/  LDG.E R6, desc[UR6][R6.64] ;  /* 0x0000000606067981 */ /* 0x000ea4000c1e1900 */
[C---:B------:R-:W-:Y:S02]  /*0430*/  IMAD.WIDE R10, R3.reuse, 0x4, R8 ;  /* 0x00000004030a7825 */ /* 0x040fe400078e0208 */
[----:B------:R-:W3:Y:S04]  /*0440*/  LDG.E R8, desc[UR6][R8.64] ;  /* 0x0000000608087981 */ /* 0x000ee8000c1e1900 */
[----:B------:R-:W3:Y:S01]  /*0450*/  LDG.E R10, desc[UR6][R10.64] ;  /* 0x000000060a0a7981 */ /* 0x000ee2000c1e1900 */
[----:B------:R-:W-:-:S05]  /*0460*/  IMAD R4, R3, 0x4, R4 ;  /* 0x0000000403047824 */ /* 0x000fca00078e0204 */
[----:B------:R-:W-:Y:S02]  /*0470*/  ISETP.GE.AND P0, PT, R4, UR5, PT ;  /* 0x0000000504007c0c */ /* 0x000fe4000bf06270 */
[----:B--2---:R-:W-:-:S04]  /*0480*/  FMNMX3 R5, R5, R12, R6, !PT ;  /* 0x0000000c05057276 */ /* 0x004fc80007800006 */
[----:B---3--:R-:W-:-:S07]  /*0490*/  FMNMX3 R5, R5, R8, R10, !PT ;  /* 0x0000000805057276 */ /* 0x008fce000780000a */
[----:B------:R-:W-:Y:S05]  /*04a0*/  @!P0 BRA `(.L_x_42) ;  /* 0xfffffffc00c88947 */ /* 0x000fea000383ffff */
.L_x_41:
[----:B------:R-:W-:Y:S05]  /*04b0*/  BSYNC.RECONVERGENT B1 ;  /* 0x0000000000017941 */ /* 0x000fea0003800200 */
.L_x_40:
[----:B------:R-:W0:Y:S02]  /*04c0*/  F2F.F64.F32 R4, R5 ;  /* 0x0000000500047310 */ /* 0x000e240000201800 */
.L_x_36:
[----:B------:R-:W-:Y:S05]  /*04d0*/  BSYNC.RECONVERGENT B0 ;  /* 0x0000000000007941 */ /* 0x000fea0003800200 */
.L_x_35:
[----:B------:R-:W1:Y:S01]  /*04e0*/  S2UR UR5, SR_CgaCtaId ;  /* 0x00000000000579c3 */ /* 0x000e620000008800 */
[----:B------:R-:W-:Y:S01]  /*04f0*/  UMOV UR4, 0x400 ;  /* 0x0000040000047882 */ /* 0x000fe20000000000 */
[----:B------:R-:W-:Y:S02]  /*0500*/  ISETP.GE.U32.AND P1, PT, R2, 0x2, PT ;  /* 0x000000020200780c */ /* 0x000fe40003f26070 */
[----:B------:R-:W-:Y:S01]  /*0510*/  ISETP.NE.AND P0, PT, R0, RZ, PT ;  /* 0x000000ff0000720c */ /* 0x000fe20003f05270 */
[----:B-1----:R-:W-:-:S06]  /*0520*/  ULEA UR4, UR5, UR4, 0x18 ;  /* 0x0000000405047291 */ /* 0x002fcc000f8ec0ff */
[----:B------:R-:W-:-:S05]  /*0530*/  LEA R3, R0, UR4, 0x3 ;  /* 0x0000000400037c11 */ /* 0x000fca000f8e18ff */
[----:B0-----:R0:W-:Y:S01]  /*0540*/  STS.64 [R3], R4 ;  /* 0x0000000403007388 */ /* 0x0011e20000000a00 */
[----:B------:R-:W-:Y:S06]  /*0550*/  BAR.SYNC.DEFER_BLOCKING 0x0 ;  /* 0x0000000000007b1d */ /* 0x000fec0000010000 */
[----:B------:R-:W-:Y:S05]  /*0560*/  @!P1 BRA `(.L_x_43) ;  /* 0x0000000000389947 */ /* 0x000fea0003800000 */
.L_x_44:
[----:B------:R-:W-:-:S04]  /*0570*/  SHF.R.U32.HI R10, RZ, 0x1, R2 ;  /* 0x00000001ff0a7819 */ /* 0x000fc80000011602 */
[----:B------:R-:W-:-:S13]  /*0580*/  ISETP.GE.U32.AND P1, PT, R0, R10, PT ;  /* 0x0000000a0000720c */ /* 0x000fda0003f26070 */
[----:B------:R-:W-:Y:S01]  /*0590*/  @!P1 LEA R6, R10, R3, 0x3 ;  /* 0x000000030a069211 */ /* 0x000fe200078e18ff */
[----:B0-----:R-:W0:Y:S05]  /*05a0*/  @!P1 LDS.64 R4, [R3] ;  /* 0x0000000003049984 */ /* 0x001e2a0000000a00 */
[----:B------:R-:W1:Y:S01]  /*05b0*/  @!P1 LDS.64 R6, [R6] ;  /* 0x0000000006069984 */ /* 0x000e620000000a00 */
[----:B0-----:R-:W-:Y:S08]  /*05c0*/  @!P1 F2F.F32.F64 R4, R4 ;  /* 0x0000000400049310 */ /* 0x001ff00000301000 */
[----:B-1----:R-:W0:Y:S02]  /*05d0*/  @!P1 F2F.F32.F64 R7, R6 ;  /* 0x0000000600079310 */ /* 0x002e240000301000 */
[----:B0-----:R-:W-:-:S06]  /*05e0*/  @!P1 FMNMX R8, R4, R7, !PT ;  /* 0x0000000704089209 */ /* 0x001fcc0007800000 */
[----:B------:R-:W0:Y:S02]  /*05f0*/  @!P1 F2F.F64.F32 R8, R8 ;  /* 0x0000000800089310 */ /* 0x000e240000201800 */
[----:B0-----:R1:W-:Y:S01]  /*0600*/  @!P1 STS.64 [R3], R8 ;  /* 0x0000000803009388 */ /* 0x0013e20000000a00 */
[----:B------:R-:W-:Y:S01]  /*0610*/  BAR.SYNC.DEFER_BLOCKING 0x0 ;  /* 0x0000000000007b1d */ /* 0x000fe20000010000 */
[----:B------:R-:W-:Y:S01]  /*0620*/  ISETP.GT.U32.AND P1, PT, R2, 0x3, PT ;  /* 0x000000030200780c */ /* 0x000fe20003f24070 */
[----:B------:R-:W-:-:S12]  /*0630*/  IMAD.MOV.U32 R2, RZ, RZ, R10 ;  /* 0x000000ffff027224 */ /* 0x000fd800078e000a */
[----:B-1----:R-:W-:Y:S05]  /*0640*/  @P1 BRA `(.L_x_44) ;  /* 0xfffffffc00c81947 */ /* 0x002fea000383ffff */
.L_x_43:
[----:B------:R-:W-:Y:S05]  /*0650*/  @P0 EXIT ;  /* 0x000000000000094d */ /* 0x000fea0003800000 */
[----:B------:R-:W1:Y:S01]  /*0660*/  S2UR UR5, SR_CgaCtaId ;  /* 0x00000000000579c3 */ /* 0x000e620000008800 */
[----:B------:R-:W-:Y:S02]  /*0670*/  UMOV UR4, 0x400 ;  /* 0x0000040000047882 */ /* 0x000fe40000000000 */
[----:B-1----:R-:W-:-:S09]  /*0680*/  ULEA UR4, UR5, UR4, 0x18 ;  /* 0x0000000405047291 */ /* 0x002fd2000f8ec0ff */
[----:B0-----:R-:W0:Y:S02]  /*0690*/  LDS.64 R2, [UR4] ;  /* 0x00000004ff027984 */ /* 0x001e240008000a00 */
[----:B0-----:R-:W0:Y:S02]  /*06a0*/  F2F.F32.F64 R5, R2 ;  /* 0x0000000200057310 */ /* 0x001e240000301000 */
[----:B0-----:R-:W-:-:S13]  /*06b0*/  FSETP.GE.AND P0, PT, R5, RZ, PT ;  /* 0x000000ff0500720b */ /* 0x001fda0003f06000 */
[----:B------:R-:W-:Y:S05]  /*06c0*/  @!P0 BRA `(.L_x_45) ;  /* 0x00000000000c8947 */ /* 0x000fea0003800000 */
[----:B------:R-:W0:Y:S02]  /*06d0*/  LDC.64 R2, c[0x0][0x388] ;  /* 0x0000e200ff027b82 */ /* 0x000e240000000a00 */
[----:B0-----:R-:W-:Y:S01]  /*06e0*/  REDG.E.MAX.S32.STRONG.GPU desc[UR6][R2.64], R5 ;  /* 0x000000050200798e */ /* 0x001fe2000d12e306 */
[----:B------:R-:W-:Y:S05]  /*06f0*/  EXIT ;  /* 0x000000000000794d */ /* 0x000fea0003800000 */
.L_x_45:
[----:B------:R-:W0:Y:S02]  /*0700*/  LDC.64 R2, c[0x0][0x388] ;  /* 0x0000e200ff027b82 */ /* 0x000e240000000a00 */
[----:B0-----:R-:W-:Y:S01]  /*0710*/  REDG.E.MIN.STRONG.GPU desc[UR6][R2.64], R5 ;  /* 0x000000050200798e */ /* 0x001fe2000c92e106 */
[----:B------:R-:W-:Y:S05]  /*0720*/  EXIT ;  /* 0x000000000000794d */ /* 0x000fea0003800000 */
.L_x_46:
        /* <DEDUP_REMOVED lines=13> */
.L_x_50:


//--------------------- .nv.shared._Z14softmax_kernelPKfPfS1_S1_i --------------------------
	.section	.nv.shared._Z14softmax_kernelPKfPfS1_S1_i,"aw",@nobits
	.sectionflags	@""
	.align	16
	.zero		1024


//--------------------- .nv.shared.reserved.0     --------------------------
	.section	.nv.shared.reserved.0,"aw",@nobits
	.weak		__nv_reservedSMEM_offset_0_alias
	.size		__nv_reservedSMEM_offset_0_alias, 0, 64
	.other		__nv_reservedSMEM_offset_0_alias,@"STO_CUDA_RESERVED_SHARED STV_DEFAULT"
__nv_reservedSMEM_offset_0_alias:
	.zero		0
	.zero		64


//--------------------- .nv.shared._Z5mysumPKfPfS1_i --------------------------
	.section	.nv.shared._Z5mysumPKfPfS1_i,"aw",@nobits
	.sectionflags	@""
	.align	16
	.zero		1024


//--------------------- .nv.shared._Z5mymaxPKfPfi --------------------------
	.section	.nv.shared._Z5mymaxPKfPfi,"aw",@nobits
	.sectionflags	@""
	.align	16
	.zero		1024


//--------------------- .nv.constant0._Z14softmax_kernelPKfPfS1_S1_i --------------------------
	.section	.nv.constant0._Z14softmax_kernelPKfPfS1_S1_i,"a",@progbits
	.sectionflags	@""
	.align	4
.nv.constant0._Z14softmax_kernelPKfPfS1_S1_i:
	.zero		932


//--------------------- .nv.constant0._Z5mysumPKfPfS1_i --------------------------
	.section	.nv.constant0._Z5mysumPKfPfS1_i,"a",@progbits
	.sectionflags	@""
	.align	4
.nv.constant0._Z5mysumPKfPfS1_i:
	.zero		924


//--------------------- .nv.constant0._Z5mymaxPKfPfi --------------------------
	.section	.nv.constant0._Z5mymaxPKfPfi,"a",@progbits
	.sectionflags	@""
	.align	4
.nv.constant0._Z5mymaxPKfPfi:
	.zero		916


//--------------------- SYMBOLS --------------------------

	.type		.nv.reservedSmem.offset0,@object
	.size		.nv.reservedSmem.offset0,0x4
	.type		.nv.reservedSmem.cap,@object
	.size		.nv.reservedSmem.cap,0x4
